//
// Generated by NVIDIA NVVM Compiler
//
// Compiler Build ID: CL-36424714
// Cuda compilation tools, release 13.0, V13.0.88
// Based on NVVM 20.0.0
//

.version 9.0
.target sm_100
.address_size 64

	// .globl	_Z6randomPf
.global .align 4 .b8 precalc_xorwow_matrix[102400];
.global .align 4 .b8 precalc_xorwow_offset_matrix[102400];
.global .align 4 .b8 mrg32k3aM1[2304];
.global .align 4 .b8 mrg32k3aM2[2304];
.global .align 4 .b8 mrg32k3aM1SubSeq[2016];
.global .align 4 .b8 mrg32k3aM2SubSeq[2016];
.global .align 4 .b8 mrg32k3aM1Seq[2304];
.global .align 4 .b8 mrg32k3aM2Seq[2304];
.const .align 8 .b8 __cr_lgamma_table[72];

.visible .entry _Z6randomPf(
	.param .u64 .ptr .align 1 _Z6randomPf_param_0
)
{
	.local .align 8 .b8 	__local_depot0[48];
	.reg .b64 	%SP;
	.reg .b64 	%SPL;
	.reg .pred 	%p<63>;
	.reg .b32 	%r<1192>;
	.reg .b32 	%f<3>;
	.reg .b64 	%rd<27>;

	mov.u64 	%SPL, __local_depot0;
	ld.param.u64 	%rd10, [_Z6randomPf_param_0];
	add.u64 	%rd1, %SPL, 0;
	mov.u32 	%r539, %ctaid.x;
	mov.u32 	%r540, %ntid.x;
	mov.u32 	%r541, %tid.x;
	mad.lo.s32 	%r542, %r539, %r540, %r541;
	cvt.s64.s32 	%rd2, %r542;
	mov.b32 	%r928, 379486205;
	mov.b32 	%r543, -382103808;
	st.local.v2.u32 	[%rd1], {%r543, %r928};
	mov.b32 	%r544, -123459836;
	mov.b32 	%r545, 450422541;
	st.local.v2.u32 	[%rd1+8], {%r545, %r544};
	mov.b32 	%r924, 261812737;
	mov.b32 	%r546, -589760388;
	st.local.v2.u32 	[%rd1+16], {%r546, %r924};
	setp.eq.s32 	%p1, %r542, 0;
	@%p1 bra 	$L__BB0_115;
	mov.b32 	%r911, 0;
	mov.b32 	%r928, 379486205;
	mov.b32 	%r924, 261812737;
	mov.u64 	%rd26, %rd2;
$L__BB0_2:
	mov.u64 	%rd3, %rd26;
	and.b64  	%rd4, %rd3, 3;
	setp.eq.s64 	%p2, %rd4, 0;
	@%p2 bra 	$L__BB0_114;
	mul.wide.u32 	%rd12, %r911, 3200;
	mov.u64 	%rd13, precalc_xorwow_matrix;
	add.s64 	%rd5, %rd13, %rd12;
	mov.b32 	%r924, 0;
	mov.u32 	%r925, %r924;
	mov.u32 	%r926, %r924;
	mov.u32 	%r927, %r924;
	mov.u32 	%r928, %r924;
	mov.u32 	%r917, %r924;
$L__BB0_4:
	mul.wide.u32 	%rd14, %r917, 4;
	add.s64 	%rd15, %rd1, %rd14;
	ld.local.u32 	%r10, [%rd15+4];
	shl.b32 	%r11, %r917, 5;
	mov.b32 	%r923, 0;
$L__BB0_5:
	.pragma "nounroll";
	shr.u32 	%r552, %r10, %r923;
	and.b32  	%r553, %r552, 1;
	setp.eq.b32 	%p3, %r553, 1;
	not.pred 	%p4, %p3;
	add.s32 	%r554, %r11, %r923;
	mul.lo.s32 	%r555, %r554, 5;
	mul.wide.u32 	%rd16, %r555, 4;
	add.s64 	%rd6, %rd5, %rd16;
	@%p4 bra 	$L__BB0_7;
	ld.global.u32 	%r556, [%rd6];
	xor.b32  	%r928, %r928, %r556;
	ld.global.u32 	%r557, [%rd6+4];
	xor.b32  	%r927, %r927, %r557;
	ld.global.u32 	%r558, [%rd6+8];
	xor.b32  	%r926, %r926, %r558;
	ld.global.u32 	%r559, [%rd6+12];
	xor.b32  	%r925, %r925, %r559;
	ld.global.u32 	%r560, [%rd6+16];
	xor.b32  	%r924, %r924, %r560;
$L__BB0_7:
	and.b32  	%r562, %r552, 2;
	setp.eq.s32 	%p5, %r562, 0;
	@%p5 bra 	$L__BB0_9;
	ld.global.u32 	%r563, [%rd6+20];
	xor.b32  	%r928, %r928, %r563;
	ld.global.u32 	%r564, [%rd6+24];
	xor.b32  	%r927, %r927, %r564;
	ld.global.u32 	%r565, [%rd6+28];
	xor.b32  	%r926, %r926, %r565;
	ld.global.u32 	%r566, [%rd6+32];
	xor.b32  	%r925, %r925, %r566;
	ld.global.u32 	%r567, [%rd6+36];
	xor.b32  	%r924, %r924, %r567;
$L__BB0_9:
	and.b32  	%r569, %r552, 4;
	setp.eq.s32 	%p6, %r569, 0;
	@%p6 bra 	$L__BB0_11;
	ld.global.u32 	%r570, [%rd6+40];
	xor.b32  	%r928, %r928, %r570;
	ld.global.u32 	%r571, [%rd6+44];
	xor.b32  	%r927, %r927, %r571;
	ld.global.u32 	%r572, [%rd6+48];
	xor.b32  	%r926, %r926, %r572;
	ld.global.u32 	%r573, [%rd6+52];
	xor.b32  	%r925, %r925, %r573;
	ld.global.u32 	%r574, [%rd6+56];
	xor.b32  	%r924, %r924, %r574;
$L__BB0_11:
	and.b32  	%r576, %r552, 8;
	setp.eq.s32 	%p7, %r576, 0;
	@%p7 bra 	$L__BB0_13;
	ld.global.u32 	%r577, [%rd6+60];
	xor.b32  	%r928, %r928, %r577;
	ld.global.u32 	%r578, [%rd6+64];
	xor.b32  	%r927, %r927, %r578;
	ld.global.u32 	%r579, [%rd6+68];
	xor.b32  	%r926, %r926, %r579;
	ld.global.u32 	%r580, [%rd6+72];
	xor.b32  	%r925, %r925, %r580;
	ld.global.u32 	%r581, [%rd6+76];
	xor.b32  	%r924, %r924, %r581;
$L__BB0_13:
	and.b32  	%r583, %r552, 16;
	setp.eq.s32 	%p8, %r583, 0;
	@%p8 bra 	$L__BB0_15;
	ld.global.u32 	%r584, [%rd6+80];
	xor.b32  	%r928, %r928, %r584;
	ld.global.u32 	%r585, [%rd6+84];
	xor.b32  	%r927, %r927, %r585;
	ld.global.u32 	%r586, [%rd6+88];
	xor.b32  	%r926, %r926, %r586;
	ld.global.u32 	%r587, [%rd6+92];
	xor.b32  	%r925, %r925, %r587;
	ld.global.u32 	%r588, [%rd6+96];
	xor.b32  	%r924, %r924, %r588;
$L__BB0_15:
	and.b32  	%r590, %r552, 32;
	setp.eq.s32 	%p9, %r590, 0;
	@%p9 bra 	$L__BB0_17;
	ld.global.u32 	%r591, [%rd6+100];
	xor.b32  	%r928, %r928, %r591;
	ld.global.u32 	%r592, [%rd6+104];
	xor.b32  	%r927, %r927, %r592;
	ld.global.u32 	%r593, [%rd6+108];
	xor.b32  	%r926, %r926, %r593;
	ld.global.u32 	%r594, [%rd6+112];
	xor.b32  	%r925, %r925, %r594;
	ld.global.u32 	%r595, [%rd6+116];
	xor.b32  	%r924, %r924, %r595;
$L__BB0_17:
	and.b32  	%r597, %r552, 64;
	setp.eq.s32 	%p10, %r597, 0;
	@%p10 bra 	$L__BB0_19;
	ld.global.u32 	%r598, [%rd6+120];
	xor.b32  	%r928, %r928, %r598;
	ld.global.u32 	%r599, [%rd6+124];
	xor.b32  	%r927, %r927, %r599;
	ld.global.u32 	%r600, [%rd6+128];
	xor.b32  	%r926, %r926, %r600;
	ld.global.u32 	%r601, [%rd6+132];
	xor.b32  	%r925, %r925, %r601;
	ld.global.u32 	%r602, [%rd6+136];
	xor.b32  	%r924, %r924, %r602;
$L__BB0_19:
	and.b32  	%r604, %r552, 128;
	setp.eq.s32 	%p11, %r604, 0;
	@%p11 bra 	$L__BB0_21;
	ld.global.u32 	%r605, [%rd6+140];
	xor.b32  	%r928, %r928, %r605;
	ld.global.u32 	%r606, [%rd6+144];
	xor.b32  	%r927, %r927, %r606;
	ld.global.u32 	%r607, [%rd6+148];
	xor.b32  	%r926, %r926, %r607;
	ld.global.u32 	%r608, [%rd6+152];
	xor.b32  	%r925, %r925, %r608;
	ld.global.u32 	%r609, [%rd6+156];
	xor.b32  	%r924, %r924, %r609;
$L__BB0_21:
	and.b32  	%r611, %r552, 256;
	setp.eq.s32 	%p12, %r611, 0;
	@%p12 bra 	$L__BB0_23;
	ld.global.u32 	%r612, [%rd6+160];
	xor.b32  	%r928, %r928, %r612;
	ld.global.u32 	%r613, [%rd6+164];
	xor.b32  	%r927, %r927, %r613;
	ld.global.u32 	%r614, [%rd6+168];
	xor.b32  	%r926, %r926, %r614;
	ld.global.u32 	%r615, [%rd6+172];
	xor.b32  	%r925, %r925, %r615;
	ld.global.u32 	%r616, [%rd6+176];
	xor.b32  	%r924, %r924, %r616;
$L__BB0_23:
	and.b32  	%r618, %r552, 512;
	setp.eq.s32 	%p13, %r618, 0;
	@%p13 bra 	$L__BB0_25;
	ld.global.u32 	%r619, [%rd6+180];
	xor.b32  	%r928, %r928, %r619;
	ld.global.u32 	%r620, [%rd6+184];
	xor.b32  	%r927, %r927, %r620;
	ld.global.u32 	%r621, [%rd6+188];
	xor.b32  	%r926, %r926, %r621;
	ld.global.u32 	%r622, [%rd6+192];
	xor.b32  	%r925, %r925, %r622;
	ld.global.u32 	%r623, [%rd6+196];
	xor.b32  	%r924, %r924, %r623;
$L__BB0_25:
	and.b32  	%r625, %r552, 1024;
	setp.eq.s32 	%p14, %r625, 0;
	@%p14 bra 	$L__BB0_27;
	ld.global.u32 	%r626, [%rd6+200];
	xor.b32  	%r928, %r928, %r626;
	ld.global.u32 	%r627, [%rd6+204];
	xor.b32  	%r927, %r927, %r627;
	ld.global.u32 	%r628, [%rd6+208];
	xor.b32  	%r926, %r926, %r628;
	ld.global.u32 	%r629, [%rd6+212];
	xor.b32  	%r925, %r925, %r629;
	ld.global.u32 	%r630, [%rd6+216];
	xor.b32  	%r924, %r924, %r630;
$L__BB0_27:
	and.b32  	%r632, %r552, 2048;
	setp.eq.s32 	%p15, %r632, 0;
	@%p15 bra 	$L__BB0_29;
	ld.global.u32 	%r633, [%rd6+220];
	xor.b32  	%r928, %r928, %r633;
	ld.global.u32 	%r634, [%rd6+224];
	xor.b32  	%r927, %r927, %r634;
	ld.global.u32 	%r635, [%rd6+228];
	xor.b32  	%r926, %r926, %r635;
	ld.global.u32 	%r636, [%rd6+232];
	xor.b32  	%r925, %r925, %r636;
	ld.global.u32 	%r637, [%rd6+236];
	xor.b32  	%r924, %r924, %r637;
$L__BB0_29:
	and.b32  	%r639, %r552, 4096;
	setp.eq.s32 	%p16, %r639, 0;
	@%p16 bra 	$L__BB0_31;
	ld.global.u32 	%r640, [%rd6+240];
	xor.b32  	%r928, %r928, %r640;
	ld.global.u32 	%r641, [%rd6+244];
	xor.b32  	%r927, %r927, %r641;
	ld.global.u32 	%r642, [%rd6+248];
	xor.b32  	%r926, %r926, %r642;
	ld.global.u32 	%r643, [%rd6+252];
	xor.b32  	%r925, %r925, %r643;
	ld.global.u32 	%r644, [%rd6+256];
	xor.b32  	%r924, %r924, %r644;
$L__BB0_31:
	and.b32  	%r646, %r552, 8192;
	setp.eq.s32 	%p17, %r646, 0;
	@%p17 bra 	$L__BB0_33;
	ld.global.u32 	%r647, [%rd6+260];
	xor.b32  	%r928, %r928, %r647;
	ld.global.u32 	%r648, [%rd6+264];
	xor.b32  	%r927, %r927, %r648;
	ld.global.u32 	%r649, [%rd6+268];
	xor.b32  	%r926, %r926, %r649;
	ld.global.u32 	%r650, [%rd6+272];
	xor.b32  	%r925, %r925, %r650;
	ld.global.u32 	%r651, [%rd6+276];
	xor.b32  	%r924, %r924, %r651;
$L__BB0_33:
	and.b32  	%r653, %r552, 16384;
	setp.eq.s32 	%p18, %r653, 0;
	@%p18 bra 	$L__BB0_35;
	ld.global.u32 	%r654, [%rd6+280];
	xor.b32  	%r928, %r928, %r654;
	ld.global.u32 	%r655, [%rd6+284];
	xor.b32  	%r927, %r927, %r655;
	ld.global.u32 	%r656, [%rd6+288];
	xor.b32  	%r926, %r926, %r656;
	ld.global.u32 	%r657, [%rd6+292];
	xor.b32  	%r925, %r925, %r657;
	ld.global.u32 	%r658, [%rd6+296];
	xor.b32  	%r924, %r924, %r658;
$L__BB0_35:
	and.b32  	%r660, %r552, 32768;
	setp.eq.s32 	%p19, %r660, 0;
	@%p19 bra 	$L__BB0_37;
	ld.global.u32 	%r661, [%rd6+300];
	xor.b32  	%r928, %r928, %r661;
	ld.global.u32 	%r662, [%rd6+304];
	xor.b32  	%r927, %r927, %r662;
	ld.global.u32 	%r663, [%rd6+308];
	xor.b32  	%r926, %r926, %r663;
	ld.global.u32 	%r664, [%rd6+312];
	xor.b32  	%r925, %r925, %r664;
	ld.global.u32 	%r665, [%rd6+316];
	xor.b32  	%r924, %r924, %r665;
$L__BB0_37:
	add.s32 	%r923, %r923, 16;
	setp.ne.s32 	%p20, %r923, 32;
	@%p20 bra 	$L__BB0_5;
	mad.lo.s32 	%r666, %r917, -31, %r11;
	add.s32 	%r917, %r666, 1;
	setp.ne.s32 	%p21, %r917, 5;
	@%p21 bra 	$L__BB0_4;
	st.local.u32 	[%rd1+4], %r928;
	st.local.v2.u32 	[%rd1+8], {%r927, %r926};
	st.local.v2.u32 	[%rd1+16], {%r925, %r924};
	setp.eq.s64 	%p22, %rd4, 1;
	@%p22 bra 	$L__BB0_114;
	mov.b32 	%r924, 0;
	mov.u32 	%r1017, %r924;
	mov.u32 	%r1018, %r924;
	mov.u32 	%r1019, %r924;
	mov.u32 	%r928, %r924;
	mov.u32 	%r1009, %r924;
$L__BB0_41:
	mul.wide.u32 	%rd17, %r1009, 4;
	add.s64 	%rd18, %rd1, %rd17;
	ld.local.u32 	%r186, [%rd18+4];
	shl.b32 	%r187, %r1009, 5;
	mov.b32 	%r1015, 0;
$L__BB0_42:
	.pragma "nounroll";
	shr.u32 	%r669, %r186, %r1015;
	and.b32  	%r670, %r669, 1;
	setp.eq.b32 	%p23, %r670, 1;
	not.pred 	%p24, %p23;
	add.s32 	%r671, %r187, %r1015;
	mul.lo.s32 	%r672, %r671, 5;
	mul.wide.u32 	%rd19, %r672, 4;
	add.s64 	%rd7, %rd5, %rd19;
	@%p24 bra 	$L__BB0_44;
	ld.global.u32 	%r673, [%rd7];
	xor.b32  	%r928, %r928, %r673;
	ld.global.u32 	%r674, [%rd7+4];
	xor.b32  	%r1019, %r1019, %r674;
	ld.global.u32 	%r675, [%rd7+8];
	xor.b32  	%r1018, %r1018, %r675;
	ld.global.u32 	%r676, [%rd7+12];
	xor.b32  	%r1017, %r1017, %r676;
	ld.global.u32 	%r677, [%rd7+16];
	xor.b32  	%r924, %r924, %r677;
$L__BB0_44:
	and.b32  	%r679, %r669, 2;
	setp.eq.s32 	%p25, %r679, 0;
	@%p25 bra 	$L__BB0_46;
	ld.global.u32 	%r680, [%rd7+20];
	xor.b32  	%r928, %r928, %r680;
	ld.global.u32 	%r681, [%rd7+24];
	xor.b32  	%r1019, %r1019, %r681;
	ld.global.u32 	%r682, [%rd7+28];
	xor.b32  	%r1018, %r1018, %r682;
	ld.global.u32 	%r683, [%rd7+32];
	xor.b32  	%r1017, %r1017, %r683;
	ld.global.u32 	%r684, [%rd7+36];
	xor.b32  	%r924, %r924, %r684;
$L__BB0_46:
	and.b32  	%r686, %r669, 4;
	setp.eq.s32 	%p26, %r686, 0;
	@%p26 bra 	$L__BB0_48;
	ld.global.u32 	%r687, [%rd7+40];
	xor.b32  	%r928, %r928, %r687;
	ld.global.u32 	%r688, [%rd7+44];
	xor.b32  	%r1019, %r1019, %r688;
	ld.global.u32 	%r689, [%rd7+48];
	xor.b32  	%r1018, %r1018, %r689;
	ld.global.u32 	%r690, [%rd7+52];
	xor.b32  	%r1017, %r1017, %r690;
	ld.global.u32 	%r691, [%rd7+56];
	xor.b32  	%r924, %r924, %r691;
$L__BB0_48:
	and.b32  	%r693, %r669, 8;
	setp.eq.s32 	%p27, %r693, 0;
	@%p27 bra 	$L__BB0_50;
	ld.global.u32 	%r694, [%rd7+60];
	xor.b32  	%r928, %r928, %r694;
	ld.global.u32 	%r695, [%rd7+64];
	xor.b32  	%r1019, %r1019, %r695;
	ld.global.u32 	%r696, [%rd7+68];
	xor.b32  	%r1018, %r1018, %r696;
	ld.global.u32 	%r697, [%rd7+72];
	xor.b32  	%r1017, %r1017, %r697;
	ld.global.u32 	%r698, [%rd7+76];
	xor.b32  	%r924, %r924, %r698;
$L__BB0_50:
	and.b32  	%r700, %r669, 16;
	setp.eq.s32 	%p28, %r700, 0;
	@%p28 bra 	$L__BB0_52;
	ld.global.u32 	%r701, [%rd7+80];
	xor.b32  	%r928, %r928, %r701;
	ld.global.u32 	%r702, [%rd7+84];
	xor.b32  	%r1019, %r1019, %r702;
	ld.global.u32 	%r703, [%rd7+88];
	xor.b32  	%r1018, %r1018, %r703;
	ld.global.u32 	%r704, [%rd7+92];
	xor.b32  	%r1017, %r1017, %r704;
	ld.global.u32 	%r705, [%rd7+96];
	xor.b32  	%r924, %r924, %r705;
$L__BB0_52:
	and.b32  	%r707, %r669, 32;
	setp.eq.s32 	%p29, %r707, 0;
	@%p29 bra 	$L__BB0_54;
	ld.global.u32 	%r708, [%rd7+100];
	xor.b32  	%r928, %r928, %r708;
	ld.global.u32 	%r709, [%rd7+104];
	xor.b32  	%r1019, %r1019, %r709;
	ld.global.u32 	%r710, [%rd7+108];
	xor.b32  	%r1018, %r1018, %r710;
	ld.global.u32 	%r711, [%rd7+112];
	xor.b32  	%r1017, %r1017, %r711;
	ld.global.u32 	%r712, [%rd7+116];
	xor.b32  	%r924, %r924, %r712;
$L__BB0_54:
	and.b32  	%r714, %r669, 64;
	setp.eq.s32 	%p30, %r714, 0;
	@%p30 bra 	$L__BB0_56;
	ld.global.u32 	%r715, [%rd7+120];
	xor.b32  	%r928, %r928, %r715;
	ld.global.u32 	%r716, [%rd7+124];
	xor.b32  	%r1019, %r1019, %r716;
	ld.global.u32 	%r717, [%rd7+128];
	xor.b32  	%r1018, %r1018, %r717;
	ld.global.u32 	%r718, [%rd7+132];
	xor.b32  	%r1017, %r1017, %r718;
	ld.global.u32 	%r719, [%rd7+136];
	xor.b32  	%r924, %r924, %r719;
$L__BB0_56:
	and.b32  	%r721, %r669, 128;
	setp.eq.s32 	%p31, %r721, 0;
	@%p31 bra 	$L__BB0_58;
	ld.global.u32 	%r722, [%rd7+140];
	xor.b32  	%r928, %r928, %r722;
	ld.global.u32 	%r723, [%rd7+144];
	xor.b32  	%r1019, %r1019, %r723;
	ld.global.u32 	%r724, [%rd7+148];
	xor.b32  	%r1018, %r1018, %r724;
	ld.global.u32 	%r725, [%rd7+152];
	xor.b32  	%r1017, %r1017, %r725;
	ld.global.u32 	%r726, [%rd7+156];
	xor.b32  	%r924, %r924, %r726;
$L__BB0_58:
	and.b32  	%r728, %r669, 256;
	setp.eq.s32 	%p32, %r728, 0;
	@%p32 bra 	$L__BB0_60;
	ld.global.u32 	%r729, [%rd7+160];
	xor.b32  	%r928, %r928, %r729;
	ld.global.u32 	%r730, [%rd7+164];
	xor.b32  	%r1019, %r1019, %r730;
	ld.global.u32 	%r731, [%rd7+168];
	xor.b32  	%r1018, %r1018, %r731;
	ld.global.u32 	%r732, [%rd7+172];
	xor.b32  	%r1017, %r1017, %r732;
	ld.global.u32 	%r733, [%rd7+176];
	xor.b32  	%r924, %r924, %r733;
$L__BB0_60:
	and.b32  	%r735, %r669, 512;
	setp.eq.s32 	%p33, %r735, 0;
	@%p33 bra 	$L__BB0_62;
	ld.global.u32 	%r736, [%rd7+180];
	xor.b32  	%r928, %r928, %r736;
	ld.global.u32 	%r737, [%rd7+184];
	xor.b32  	%r1019, %r1019, %r737;
	ld.global.u32 	%r738, [%rd7+188];
	xor.b32  	%r1018, %r1018, %r738;
	ld.global.u32 	%r739, [%rd7+192];
	xor.b32  	%r1017, %r1017, %r739;
	ld.global.u32 	%r740, [%rd7+196];
	xor.b32  	%r924, %r924, %r740;
$L__BB0_62:
	and.b32  	%r742, %r669, 1024;
	setp.eq.s32 	%p34, %r742, 0;
	@%p34 bra 	$L__BB0_64;
	ld.global.u32 	%r743, [%rd7+200];
	xor.b32  	%r928, %r928, %r743;
	ld.global.u32 	%r744, [%rd7+204];
	xor.b32  	%r1019, %r1019, %r744;
	ld.global.u32 	%r745, [%rd7+208];
	xor.b32  	%r1018, %r1018, %r745;
	ld.global.u32 	%r746, [%rd7+212];
	xor.b32  	%r1017, %r1017, %r746;
	ld.global.u32 	%r747, [%rd7+216];
	xor.b32  	%r924, %r924, %r747;
$L__BB0_64:
	and.b32  	%r749, %r669, 2048;
	setp.eq.s32 	%p35, %r749, 0;
	@%p35 bra 	$L__BB0_66;
	ld.global.u32 	%r750, [%rd7+220];
	xor.b32  	%r928, %r928, %r750;
	ld.global.u32 	%r751, [%rd7+224];
	xor.b32  	%r1019, %r1019, %r751;
	ld.global.u32 	%r752, [%rd7+228];
	xor.b32  	%r1018, %r1018, %r752;
	ld.global.u32 	%r753, [%rd7+232];
	xor.b32  	%r1017, %r1017, %r753;
	ld.global.u32 	%r754, [%rd7+236];
	xor.b32  	%r924, %r924, %r754;
$L__BB0_66:
	and.b32  	%r756, %r669, 4096;
	setp.eq.s32 	%p36, %r756, 0;
	@%p36 bra 	$L__BB0_68;
	ld.global.u32 	%r757, [%rd7+240];
	xor.b32  	%r928, %r928, %r757;
	ld.global.u32 	%r758, [%rd7+244];
	xor.b32  	%r1019, %r1019, %r758;
	ld.global.u32 	%r759, [%rd7+248];
	xor.b32  	%r1018, %r1018, %r759;
	ld.global.u32 	%r760, [%rd7+252];
	xor.b32  	%r1017, %r1017, %r760;
	ld.global.u32 	%r761, [%rd7+256];
	xor.b32  	%r924, %r924, %r761;
$L__BB0_68:
	and.b32  	%r763, %r669, 8192;
	setp.eq.s32 	%p37, %r763, 0;
	@%p37 bra 	$L__BB0_70;
	ld.global.u32 	%r764, [%rd7+260];
	xor.b32  	%r928, %r928, %r764;
	ld.global.u32 	%r765, [%rd7+264];
	xor.b32  	%r1019, %r1019, %r765;
	ld.global.u32 	%r766, [%rd7+268];
	xor.b32  	%r1018, %r1018, %r766;
	ld.global.u32 	%r767, [%rd7+272];
	xor.b32  	%r1017, %r1017, %r767;
	ld.global.u32 	%r768, [%rd7+276];
	xor.b32  	%r924, %r924, %r768;
$L__BB0_70:
	and.b32  	%r770, %r669, 16384;
	setp.eq.s32 	%p38, %r770, 0;
	@%p38 bra 	$L__BB0_72;
	ld.global.u32 	%r771, [%rd7+280];
	xor.b32  	%r928, %r928, %r771;
	ld.global.u32 	%r772, [%rd7+284];
	xor.b32  	%r1019, %r1019, %r772;
	ld.global.u32 	%r773, [%rd7+288];
	xor.b32  	%r1018, %r1018, %r773;
	ld.global.u32 	%r774, [%rd7+292];
	xor.b32  	%r1017, %r1017, %r774;
	ld.global.u32 	%r775, [%rd7+296];
	xor.b32  	%r924, %r924, %r775;
$L__BB0_72:
	and.b32  	%r777, %r669, 32768;
	setp.eq.s32 	%p39, %r777, 0;
	@%p39 bra 	$L__BB0_74;
	ld.global.u32 	%r778, [%rd7+300];
	xor.b32  	%r928, %r928, %r778;
	ld.global.u32 	%r779, [%rd7+304];
	xor.b32  	%r1019, %r1019, %r779;
	ld.global.u32 	%r780, [%rd7+308];
	xor.b32  	%r1018, %r1018, %r780;
	ld.global.u32 	%r781, [%rd7+312];
	xor.b32  	%r1017, %r1017, %r781;
	ld.global.u32 	%r782, [%rd7+316];
	xor.b32  	%r924, %r924, %r782;
$L__BB0_74:
	add.s32 	%r1015, %r1015, 16;
	setp.ne.s32 	%p40, %r1015, 32;
	@%p40 bra 	$L__BB0_42;
	mad.lo.s32 	%r783, %r1009, -31, %r187;
	add.s32 	%r1009, %r783, 1;
	setp.ne.s32 	%p41, %r1009, 5;
	@%p41 bra 	$L__BB0_41;
	st.local.u32 	[%rd1+4], %r928;
	st.local.v2.u32 	[%rd1+8], {%r1019, %r1018};
	st.local.v2.u32 	[%rd1+16], {%r1017, %r924};
	setp.ne.s64 	%p42, %rd4, 3;
	@%p42 bra 	$L__BB0_114;
	mov.b32 	%r924, 0;
	mov.u32 	%r1109, %r924;
	mov.u32 	%r1110, %r924;
	mov.u32 	%r1111, %r924;
	mov.u32 	%r928, %r924;
	mov.u32 	%r1101, %r924;
$L__BB0_78:
	mul.wide.u32 	%rd20, %r1101, 4;
	add.s64 	%rd21, %rd1, %rd20;
	ld.local.u32 	%r362, [%rd21+4];
	shl.b32 	%r363, %r1101, 5;
	mov.b32 	%r1107, 0;
$L__BB0_79:
	.pragma "nounroll";
	shr.u32 	%r786, %r362, %r1107;
	and.b32  	%r787, %r786, 1;
	setp.eq.b32 	%p43, %r787, 1;
	not.pred 	%p44, %p43;
	add.s32 	%r788, %r363, %r1107;
	mul.lo.s32 	%r789, %r788, 5;
	mul.wide.u32 	%rd22, %r789, 4;
	add.s64 	%rd8, %rd5, %rd22;
	@%p44 bra 	$L__BB0_81;
	ld.global.u32 	%r790, [%rd8];
	xor.b32  	%r928, %r928, %r790;
	ld.global.u32 	%r791, [%rd8+4];
	xor.b32  	%r1111, %r1111, %r791;
	ld.global.u32 	%r792, [%rd8+8];
	xor.b32  	%r1110, %r1110, %r792;
	ld.global.u32 	%r793, [%rd8+12];
	xor.b32  	%r1109, %r1109, %r793;
	ld.global.u32 	%r794, [%rd8+16];
	xor.b32  	%r924, %r924, %r794;
$L__BB0_81:
	and.b32  	%r796, %r786, 2;
	setp.eq.s32 	%p45, %r796, 0;
	@%p45 bra 	$L__BB0_83;
	ld.global.u32 	%r797, [%rd8+20];
	xor.b32  	%r928, %r928, %r797;
	ld.global.u32 	%r798, [%rd8+24];
	xor.b32  	%r1111, %r1111, %r798;
	ld.global.u32 	%r799, [%rd8+28];
	xor.b32  	%r1110, %r1110, %r799;
	ld.global.u32 	%r800, [%rd8+32];
	xor.b32  	%r1109, %r1109, %r800;
	ld.global.u32 	%r801, [%rd8+36];
	xor.b32  	%r924, %r924, %r801;
$L__BB0_83:
	and.b32  	%r803, %r786, 4;
	setp.eq.s32 	%p46, %r803, 0;
	@%p46 bra 	$L__BB0_85;
	ld.global.u32 	%r804, [%rd8+40];
	xor.b32  	%r928, %r928, %r804;
	ld.global.u32 	%r805, [%rd8+44];
	xor.b32  	%r1111, %r1111, %r805;
	ld.global.u32 	%r806, [%rd8+48];
	xor.b32  	%r1110, %r1110, %r806;
	ld.global.u32 	%r807, [%rd8+52];
	xor.b32  	%r1109, %r1109, %r807;
	ld.global.u32 	%r808, [%rd8+56];
	xor.b32  	%r924, %r924, %r808;
$L__BB0_85:
	and.b32  	%r810, %r786, 8;
	setp.eq.s32 	%p47, %r810, 0;
	@%p47 bra 	$L__BB0_87;
	ld.global.u32 	%r811, [%rd8+60];
	xor.b32  	%r928, %r928, %r811;
	ld.global.u32 	%r812, [%rd8+64];
	xor.b32  	%r1111, %r1111, %r812;
	ld.global.u32 	%r813, [%rd8+68];
	xor.b32  	%r1110, %r1110, %r813;
	ld.global.u32 	%r814, [%rd8+72];
	xor.b32  	%r1109, %r1109, %r814;
	ld.global.u32 	%r815, [%rd8+76];
	xor.b32  	%r924, %r924, %r815;
$L__BB0_87:
	and.b32  	%r817, %r786, 16;
	setp.eq.s32 	%p48, %r817, 0;
	@%p48 bra 	$L__BB0_89;
	ld.global.u32 	%r818, [%rd8+80];
	xor.b32  	%r928, %r928, %r818;
	ld.global.u32 	%r819, [%rd8+84];
	xor.b32  	%r1111, %r1111, %r819;
	ld.global.u32 	%r820, [%rd8+88];
	xor.b32  	%r1110, %r1110, %r820;
	ld.global.u32 	%r821, [%rd8+92];
	xor.b32  	%r1109, %r1109, %r821;
	ld.global.u32 	%r822, [%rd8+96];
	xor.b32  	%r924, %r924, %r822;
$L__BB0_89:
	and.b32  	%r824, %r786, 32;
	setp.eq.s32 	%p49, %r824, 0;
	@%p49 bra 	$L__BB0_91;
	ld.global.u32 	%r825, [%rd8+100];
	xor.b32  	%r928, %r928, %r825;
	ld.global.u32 	%r826, [%rd8+104];
	xor.b32  	%r1111, %r1111, %r826;
	ld.global.u32 	%r827, [%rd8+108];
	xor.b32  	%r1110, %r1110, %r827;
	ld.global.u32 	%r828, [%rd8+112];
	xor.b32  	%r1109, %r1109, %r828;
	ld.global.u32 	%r829, [%rd8+116];
	xor.b32  	%r924, %r924, %r829;
$L__BB0_91:
	and.b32  	%r831, %r786, 64;
	setp.eq.s32 	%p50, %r831, 0;
	@%p50 bra 	$L__BB0_93;
	ld.global.u32 	%r832, [%rd8+120];
	xor.b32  	%r928, %r928, %r832;
	ld.global.u32 	%r833, [%rd8+124];
	xor.b32  	%r1111, %r1111, %r833;
	ld.global.u32 	%r834, [%rd8+128];
	xor.b32  	%r1110, %r1110, %r834;
	ld.global.u32 	%r835, [%rd8+132];
	xor.b32  	%r1109, %r1109, %r835;
	ld.global.u32 	%r836, [%rd8+136];
	xor.b32  	%r924, %r924, %r836;
$L__BB0_93:
	and.b32  	%r838, %r786, 128;
	setp.eq.s32 	%p51, %r838, 0;
	@%p51 bra 	$L__BB0_95;
	ld.global.u32 	%r839, [%rd8+140];
	xor.b32  	%r928, %r928, %r839;
	ld.global.u32 	%r840, [%rd8+144];
	xor.b32  	%r1111, %r1111, %r840;
	ld.global.u32 	%r841, [%rd8+148];
	xor.b32  	%r1110, %r1110, %r841;
	ld.global.u32 	%r842, [%rd8+152];
	xor.b32  	%r1109, %r1109, %r842;
	ld.global.u32 	%r843, [%rd8+156];
	xor.b32  	%r924, %r924, %r843;
$L__BB0_95:
	and.b32  	%r845, %r786, 256;
	setp.eq.s32 	%p52, %r845, 0;
	@%p52 bra 	$L__BB0_97;
	ld.global.u32 	%r846, [%rd8+160];
	xor.b32  	%r928, %r928, %r846;
	ld.global.u32 	%r847, [%rd8+164];
	xor.b32  	%r1111, %r1111, %r847;
	ld.global.u32 	%r848, [%rd8+168];
	xor.b32  	%r1110, %r1110, %r848;
	ld.global.u32 	%r849, [%rd8+172];
	xor.b32  	%r1109, %r1109, %r849;
	ld.global.u32 	%r850, [%rd8+176];
	xor.b32  	%r924, %r924, %r850;
$L__BB0_97:
	and.b32  	%r852, %r786, 512;
	setp.eq.s32 	%p53, %r852, 0;
	@%p53 bra 	$L__BB0_99;
	ld.global.u32 	%r853, [%rd8+180];
	xor.b32  	%r928, %r928, %r853;
	ld.global.u32 	%r854, [%rd8+184];
	xor.b32  	%r1111, %r1111, %r854;
	ld.global.u32 	%r855, [%rd8+188];
	xor.b32  	%r1110, %r1110, %r855;
	ld.global.u32 	%r856, [%rd8+192];
	xor.b32  	%r1109, %r1109, %r856;
	ld.global.u32 	%r857, [%rd8+196];
	xor.b32  	%r924, %r924, %r857;
$L__BB0_99:
	and.b32  	%r859, %r786, 1024;
	setp.eq.s32 	%p54, %r859, 0;
	@%p54 bra 	$L__BB0_101;
	ld.global.u32 	%r860, [%rd8+200];
	xor.b32  	%r928, %r928, %r860;
	ld.global.u32 	%r861, [%rd8+204];
	xor.b32  	%r1111, %r1111, %r861;
	ld.global.u32 	%r862, [%rd8+208];
	xor.b32  	%r1110, %r1110, %r862;
	ld.global.u32 	%r863, [%rd8+212];
	xor.b32  	%r1109, %r1109, %r863;
	ld.global.u32 	%r864, [%rd8+216];
	xor.b32  	%r924, %r924, %r864;
$L__BB0_101:
	and.b32  	%r866, %r786, 2048;
	setp.eq.s32 	%p55, %r866, 0;
	@%p55 bra 	$L__BB0_103;
	ld.global.u32 	%r867, [%rd8+220];
	xor.b32  	%r928, %r928, %r867;
	ld.global.u32 	%r868, [%rd8+224];
	xor.b32  	%r1111, %r1111, %r868;
	ld.global.u32 	%r869, [%rd8+228];
	xor.b32  	%r1110, %r1110, %r869;
	ld.global.u32 	%r870, [%rd8+232];
	xor.b32  	%r1109, %r1109, %r870;
	ld.global.u32 	%r871, [%rd8+236];
	xor.b32  	%r924, %r924, %r871;
$L__BB0_103:
	and.b32  	%r873, %r786, 4096;
	setp.eq.s32 	%p56, %r873, 0;
	@%p56 bra 	$L__BB0_105;
	ld.global.u32 	%r874, [%rd8+240];
	xor.b32  	%r928, %r928, %r874;
	ld.global.u32 	%r875, [%rd8+244];
	xor.b32  	%r1111, %r1111, %r875;
	ld.global.u32 	%r876, [%rd8+248];
	xor.b32  	%r1110, %r1110, %r876;
	ld.global.u32 	%r877, [%rd8+252];
	xor.b32  	%r1109, %r1109, %r877;
	ld.global.u32 	%r878, [%rd8+256];
	xor.b32  	%r924, %r924, %r878;
$L__BB0_105:
	and.b32  	%r880, %r786, 8192;
	setp.eq.s32 	%p57, %r880, 0;
	@%p57 bra 	$L__BB0_107;
	ld.global.u32 	%r881, [%rd8+260];
	xor.b32  	%r928, %r928, %r881;
	ld.global.u32 	%r882, [%rd8+264];
	xor.b32  	%r1111, %r1111, %r882;
	ld.global.u32 	%r883, [%rd8+268];
	xor.b32  	%r1110, %r1110, %r883;
	ld.global.u32 	%r884, [%rd8+272];
	xor.b32  	%r1109, %r1109, %r884;
	ld.global.u32 	%r885, [%rd8+276];
	xor.b32  	%r924, %r924, %r885;
$L__BB0_107:
	and.b32  	%r887, %r786, 16384;
	setp.eq.s32 	%p58, %r887, 0;
	@%p58 bra 	$L__BB0_109;
	ld.global.u32 	%r888, [%rd8+280];
	xor.b32  	%r928, %r928, %r888;
	ld.global.u32 	%r889, [%rd8+284];
	xor.b32  	%r1111, %r1111, %r889;
	ld.global.u32 	%r890, [%rd8+288];
	xor.b32  	%r1110, %r1110, %r890;
	ld.global.u32 	%r891, [%rd8+292];
	xor.b32  	%r1109, %r1109, %r891;
	ld.global.u32 	%r892, [%rd8+296];
	xor.b32  	%r924, %r924, %r892;
$L__BB0_109:
	and.b32  	%r894, %r786, 32768;
	setp.eq.s32 	%p59, %r894, 0;
	@%p59 bra 	$L__BB0_111;
	ld.global.u32 	%r895, [%rd8+300];
	xor.b32  	%r928, %r928, %r895;
	ld.global.u32 	%r896, [%rd8+304];
	xor.b32  	%r1111, %r1111, %r896;
	ld.global.u32 	%r897, [%rd8+308];
	xor.b32  	%r1110, %r1110, %r897;
	ld.global.u32 	%r898, [%rd8+312];
	xor.b32  	%r1109, %r1109, %r898;
	ld.global.u32 	%r899, [%rd8+316];
	xor.b32  	%r924, %r924, %r899;
$L__BB0_111:
	add.s32 	%r1107, %r1107, 16;
	setp.ne.s32 	%p60, %r1107, 32;
	@%p60 bra 	$L__BB0_79;
	mad.lo.s32 	%r900, %r1101, -31, %r363;
	add.s32 	%r1101, %r900, 1;
	setp.ne.s32 	%p61, %r1101, 5;
	@%p61 bra 	$L__BB0_78;
	st.local.u32 	[%rd1+4], %r928;
	st.local.v2.u32 	[%rd1+8], {%r1111, %r1110};
	st.local.v2.u32 	[%rd1+16], {%r1109, %r924};
$L__BB0_114:
	shr.u64 	%rd26, %rd3, 2;
	add.s32 	%r911, %r911, 1;
	setp.gt.u64 	%p62, %rd3, 3;
	@%p62 bra 	$L__BB0_2;
$L__BB0_115:
	cvta.to.global.u64 	%rd23, %rd10;
	shr.u32 	%r901, %r928, 2;
	xor.b32  	%r902, %r901, %r928;
	shl.b32 	%r903, %r924, 4;
	shl.b32 	%r904, %r902, 1;
	xor.b32  	%r905, %r904, %r903;
	xor.b32  	%r906, %r905, %r902;
	xor.b32  	%r907, %r906, %r924;
	add.s32 	%r908, %r907, -381741371;
	cvt.rn.f32.u32 	%f1, %r908;
	fma.rn.f32 	%f2, %f1, 0f2F800000, 0f2F000000;
	shl.b64 	%rd24, %rd2, 2;
	add.s64 	%rd25, %rd23, %rd24;
	st.global.f32 	[%rd25], %f2;
	ret;

}


// ===== COMPILED SASS (sm_100) =====

	.target	sm_100

	.elftype	@"ET_EXEC"


//--------------------- .note.nv.tkinfo           --------------------------
	.section	.note.nv.tkinfo,"",@"SHT_NOTE"
	.sectionflags	@"SHF_NOTE_NV_TKINFO"
	.tkinfo
        /*0018*/ 	.word	0x00000002
        /*0030*/ 	.string	""
        /*0030*/ 	.string	"ptxas"
        /*0030*/ 	.string	"Cuda compilation tools, release 13.0, V13.0.88"
        /*0030*/ 	.string	"Build cuda_13.0.r13.0/compiler.36424714_0"
        /*0030*/ 	.string	"-arch sm_100 -m 64 "



//--------------------- .note.nv.cuinfo           --------------------------
	.section	.note.nv.cuinfo,"",@"SHT_NOTE"
	.sectionflags	@"SHF_NOTE_NV_CUINFO"
        /*0018*/ 	.short	0x0002
        /*001a*/ 	.short	0x0064
        /*001c*/ 	.short	0x0082
	.zero		2


//--------------------- .nv.info                  --------------------------
	.section	.nv.info,"",@"SHT_CUDA_INFO"
	.align	4


	//----- nvinfo : EIATTR_REGCOUNT
	.align		4
        /*0000*/ 	.byte	0x04, 0x2f
        /*0002*/ 	.short	(.L_10 - .L_9)
	.align		4
.L_9:
        /*0004*/ 	.word	index@(_Z6randomPf)
        /*0008*/ 	.word	0x00000020


	//----- nvinfo : EIATTR_FRAME_SIZE
	.align		4
.L_10:
        /*000c*/ 	.byte	0x04, 0x11
        /*000e*/ 	.short	(.L_12 - .L_11)
	.align		4
.L_11:
        /*0010*/ 	.word	index@(_Z6randomPf)
        /*0014*/ 	.word	0x00000030


	//----- nvinfo : EIATTR_MIN_STACK_SIZE
	.align		4
.L_12:
        /*0018*/ 	.byte	0x04, 0x12
        /*001a*/ 	.short	(.L_14 - .L_13)
	.align		4
.L_13:
        /*001c*/ 	.word	index@(_Z6randomPf)
        /*0020*/ 	.word	0x00000030
.L_14:


//--------------------- .nv.compat                --------------------------
	.section	.nv.compat,"",@"SHT_CUDA_COMPAT_INFO"
	.align	4
        /*0000*/ 	.byte	0x02, 0x09, 0x00, 0x00, 0x02, 0x02, 0x01, 0x00, 0x02, 0x05, 0x05, 0x00, 0x03, 0x07, 0x01, 0x01
        /*0010*/ 	.byte	0x02, 0x03, 0x00, 0x00, 0x02, 0x06, 0x01, 0x00, 0x04, 0x0b, 0x08, 0x00, 0x09, 0x00, 0x00, 0x00
        /*0020*/ 	.byte	0x00, 0x00, 0x00, 0x00


//--------------------- .nv.info._Z6randomPf      --------------------------
	.section	.nv.info._Z6randomPf,"",@"SHT_CUDA_INFO"
	.sectionflags	@""
	.align	4


	//----- nvinfo : EIATTR_CUDA_API_VERSION
	.align		4
        /*0000*/ 	.byte	0x04, 0x37
        /*0002*/ 	.short	(.L_16 - .L_15)
.L_15:
        /*0004*/ 	.word	0x00000082


	//----- nvinfo : EIATTR_KPARAM_INFO
	.align		4
.L_16:
        /*0008*/ 	.byte	0x04, 0x17
        /*000a*/ 	.short	(.L_18 - .L_17)
.L_17:
        /*000c*/ 	.word	0x00000000
        /*0010*/ 	.short	0x0000
        /*0012*/ 	.short	0x0000
        /*0014*/ 	.byte	0x00, 0xf5, 0x21, 0x00


	//----- nvinfo : EIATTR_SPARSE_MMA_MASK
	.align		4
.L_18:
        /*0018*/ 	.byte	0x03, 0x50
        /*001a*/ 	.short	0x0000


	//----- nvinfo : EIATTR_MAXREG_COUNT
	.align		4
        /*001c*/ 	.byte	0x03, 0x1b
        /*001e*/ 	.short	0x00ff


	//----- nvinfo : EIATTR_MERCURY_ISA_VERSION
	.align		4
        /*0020*/ 	.byte	0x03, 0x5f
        /*0022*/ 	.short	0x0101


	//----- nvinfo : EIATTR_VRC_CTA_INIT_COUNT
	.align		4
        /*0024*/ 	.byte	0x02, 0x4a
	.zero		1
	.zero		1


	//----- nvinfo : EIATTR_EXIT_INSTR_OFFSETS
	.align		4
        /*0028*/ 	.byte	0x04, 0x1c
        /*002a*/ 	.short	(.L_20 - .L_19)


	//   ....[0]....
.L_19:
        /*002c*/ 	.word	0x00002760


	//----- nvinfo : EIATTR_CRS_STACK_SIZE
	.align		4
.L_20:
        /*0030*/ 	.byte	0x04, 0x1e
        /*0032*/ 	.short	(.L_22 - .L_21)
.L_21:
        /*0034*/ 	.word	0x00000000


	//----- nvinfo : EIATTR_CBANK_PARAM_SIZE
	.align		4
.L_22:
        /*0038*/ 	.byte	0x03, 0x19
        /*003a*/ 	.short	0x0008


	//----- nvinfo : EIATTR_PARAM_CBANK
	.align		4
        /*003c*/ 	.byte	0x04, 0x0a
        /*003e*/ 	.short	(.L_24 - .L_23)
	.align		4
.L_23:
        /*0040*/ 	.word	index@(.nv.constant0._Z6randomPf)
        /*0044*/ 	.short	0x0380
        /*0046*/ 	.short	0x0008


	//----- nvinfo : EIATTR_SW_WAR
	.align		4
.L_24:
        /*0048*/ 	.byte	0x04, 0x36
        /*004a*/ 	.short	(.L_26 - .L_25)
.L_25:
        /*004c*/ 	.word	0x00000008
.L_26:


//--------------------- .nv.callgraph             --------------------------
	.section	.nv.callgraph,"",@"SHT_CUDA_CALLGRAPH"
	.align	4
	.sectionentsize	8
	.align		4
        /*0000*/ 	.word	0x00000000
	.align		4
        /*0004*/ 	.word	0xffffffff
	.align		4
        /*0008*/ 	.word	0x00000000
	.align		4
        /*000c*/ 	.word	0xfffffffe
	.align		4
        /*0010*/ 	.word	0x00000000
	.align		4
        /*0014*/ 	.word	0xfffffffd
	.align		4
        /*0018*/ 	.word	0x00000000
	.align		4
        /*001c*/ 	.word	0xfffffffc


//--------------------- .nv.constant4             --------------------------
	.section	.nv.constant4,"a",@progbits
	.align	8
	.align		8
.nv.constant4:
        /*0000*/ 	.dword	precalc_xorwow_matrix
	.align		8
        /*0008*/ 	.dword	precalc_xorwow_offset_matrix
	.align		8
        /*0010*/ 	.dword	mrg32k3aM1
	.align		8
        /*0018*/ 	.dword	mrg32k3aM2
	.align		8
        /*0020*/ 	.dword	mrg32k3aM1SubSeq
	.align		8
        /*0028*/ 	.dword	mrg32k3aM2SubSeq
	.align		8
        /*0030*/ 	.dword	mrg32k3aM1Seq
	.align		8
        /*0038*/ 	.dword	mrg32k3aM2Seq


//--------------------- .nv.constant3             --------------------------
	.section	.nv.constant3,"a",@progbits
	.align	8
.nv.constant3:
	.type		__cr_lgamma_table,@object
	.size		__cr_lgamma_table,(.L_8 - __cr_lgamma_table)
__cr_lgamma_table:
        /*0000*/ 	.byte	0x00, 0x00, 0x00, 0x00, 0x00, 0x00, 0x00, 0x00, 0x00, 0x00, 0x00, 0x00, 0x00, 0x00, 0x00, 0x00
        /*0010*/ 	.byte	0xef, 0x39, 0xfa, 0xfe, 0x42, 0x2e, 0xe6, 0x3f, 0x02, 0x20, 0x2a, 0xfa, 0x0b, 0xab, 0xfc, 0x3f
        /*0020*/ 	.byte	0xf9, 0x2c, 0x92, 0x7c, 0xa7, 0x6c, 0x09, 0x40, 0xc9, 0x79, 0x44, 0x3c, 0x64, 0x26, 0x13, 0x40
        /*0030*/ 	.byte	0xca, 0x01, 0xcf, 0x3a, 0x27, 0x51, 0x1a, 0x40, 0x30, 0xcc, 0x2d, 0xf3, 0xe1, 0x0c, 0x21, 0x40
        /*0040*/ 	.byte	0x0d, 0xb7, 0xfc, 0x82, 0x8e, 0x35, 0x25, 0x40
.L_8:


//--------------------- .text._Z6randomPf         --------------------------
	.section	.text._Z6randomPf,"ax",@progbits
	.align	128
        .global         _Z6randomPf
        .type           _Z6randomPf,@function
        .size           _Z6randomPf,(.L_x_12 - _Z6randomPf)
        .other          _Z6randomPf,@"STO_CUDA_ENTRY STV_DEFAULT"
_Z6randomPf:
.text._Z6randomPf:
[----:B------:R-:W0:Y:S01]  /*0000*/  LDC R1, c[0x0][0x37c] ;  /* 0x0000df00ff017b82 */ /* 0x000e220000000800 */
[----:B------:R-:W1:Y:S07]  /*0010*/  S2R R3, SR_TID.X ;  /* 0x0000000000037919 */ /* 0x000e6e0000002100 */
[----:B------:R-:W1:Y:S01]  /*0020*/  S2UR UR4, SR_CTAID.X ;  /* 0x00000000000479c3 */ /* 0x000e620000002500 */
[----:B0-----:R-:W-:Y:S01]  /*0030*/  VIADD R1, R1, 0xffffffd0 ;  /* 0xffffffd001017836 */ /* 0x001fe20000000000 */
[----:B------:R-:W0:Y:S01]  /*0040*/  LDCU.64 UR6, c[0x0][0x358] ;  /* 0x00006b00ff0677ac */ /* 0x000e220008000a00 */
[----:B------:R-:W-:Y:S01]  /*0050*/  IMAD.MOV.U32 R6, RZ, RZ, -0x16c67100 ;  /* 0xe9398f00ff067424 */ /* 0x000fe200078e00ff */
[----:B------:R-:W-:Y:S01]  /*0060*/  BSSY.RECONVERGENT B0, `(.L_x_0) ;  /* 0x0000260000007945 */ /* 0x000fe20003800200 */
[----:B------:R-:W-:-:S02]  /*0070*/  IMAD.MOV.U32 R7, RZ, RZ, 0x169e7ffd ;  /* 0x169e7ffdff077424 */ /* 0x000fc400078e00ff */
[----:B------:R-:W-:Y:S01]  /*0080*/  IMAD.MOV.U32 R8, RZ, RZ, 0x1ad8e70d ;  /* 0x1ad8e70dff087424 */ /* 0x000fe200078e00ff */
[----:B------:R-:W1:Y:S01]  /*0090*/  LDC R4, c[0x0][0x360] ;  /* 0x0000d800ff047b82 */ /* 0x000e620000000800 */
[----:B------:R-:W-:Y:S01]  /*00a0*/  IMAD.MOV.U32 R9, RZ, RZ, -0x75bd8fc ;  /* 0xf8a42704ff097424 */ /* 0x000fe200078e00ff */
[----:B------:R2:W-:Y:S01]  /*00b0*/  STL.64 [R1], R6 ;  /* 0x0000000601007387 */ /* 0x0005e20000100a00 */
[----:B------:R-:W-:Y:S02]  /*00c0*/  IMAD.MOV.U32 R10, RZ, RZ, -0x23270784 ;  /* 0xdcd8f87cff0a7424 */ /* 0x000fe400078e00ff */
[----:B------:R-:W-:Y:S01]  /*00d0*/  IMAD.MOV.U32 R11, RZ, RZ, 0xf9af201 ;  /* 0x0f9af201ff0b7424 */ /* 0x000fe200078e00ff */
[----:B------:R2:W-:Y:S01]  /*00e0*/  STL.64 [R1+0x8], R8 ;  /* 0x0000080801007387 */ /* 0x0005e20000100a00 */
[----:B------:R-:W-:-:S03]  /*00f0*/  IMAD.MOV.U32 R0, RZ, RZ, 0x169e7ffd ;  /* 0x169e7ffdff007424 */ /* 0x000fc600078e00ff */
[----:B------:R2:W-:Y:S01]  /*0100*/  STL.64 [R1+0x10], R10 ;  /* 0x0000100a01007387 */ /* 0x0005e20000100a00 */
[----:B-1----:R-:W-:Y:S02]  /*0110*/  IMAD R4, R4, UR4, R3 ;  /* 0x0000000404047c24 */ /* 0x002fe4000f8e0203 */
[----:B------:R-:W-:-:S03]  /*0120*/  IMAD.MOV.U32 R3, RZ, RZ, 0xf9af201 ;  /* 0x0f9af201ff037424 */ /* 0x000fc600078e00ff */
[----:B------:R-:W-:Y:S02]  /*0130*/  ISETP.NE.AND P0, PT, R4, RZ, PT ;  /* 0x000000ff0400720c */ /* 0x000fe40003f05270 */
[----:B------:R-:W-:-:S11]  /*0140*/  SHF.R.S32.HI R2, RZ, 0x1f, R4 ;  /* 0x0000001fff027819 */ /* 0x000fd60000011404 */
[----:B0-2---:R-:W-:Y:S05]  /*0150*/  @!P0 BRA `(.L_x_1) ;  /* 0x0000002400408947 */ /* 0x005fea0003800000 */
[----:B------:R-:W-:Y:S02]  /*0160*/  IMAD.MOV.U32 R13, RZ, RZ, R2 ;  /* 0x000000ffff0d7224 */ /* 0x000fe400078e0002 */
[----:B------:R-:W-:Y:S02]  /*0170*/  IMAD.MOV.U32 R11, RZ, RZ, RZ ;  /* 0x000000ffff0b7224 */ /* 0x000fe400078e00ff */
[----:B------:R-:W-:Y:S02]  /*0180*/  IMAD.MOV.U32 R0, RZ, RZ, 0x169e7ffd ;  /* 0x169e7ffdff007424 */ /* 0x000fe400078e00ff */
[----:B------:R-:W-:Y:S02]  /*0190*/  IMAD.MOV.U32 R10, RZ, RZ, R4 ;  /* 0x000000ffff0a7224 */ /* 0x000fe400078e0004 */
[----:B------:R-:W-:-:S07]  /*01a0*/  IMAD.MOV.U32 R3, RZ, RZ, 0xf9af201 ;  /* 0x0f9af201ff037424 */ /* 0x000fce00078e00ff */
.L_x_10:
[----:B0-----:R-:W-:Y:S01]  /*01b0*/  LOP3.LUT R2, R10, 0x3, RZ, 0xc0, !PT ;  /* 0x000000030a027812 */ /* 0x001fe200078ec0ff */
[----:B------:R-:W-:Y:S03]  /*01c0*/  BSSY.RECONVERGENT B1, `(.L_x_2) ;  /* 0x0000243000017945 */ /* 0x000fe60003800200 */
[----:B------:R-:W-:-:S04]  /*01d0*/  ISETP.NE.U32.AND P0, PT, R2, RZ, PT ;  /* 0x000000ff0200720c */ /* 0x000fc80003f05070 */
[----:B------:R-:W-:-:S13]  /*01e0*/  ISETP.NE.AND.EX P0, PT, RZ, RZ, PT, P0 ;  /* 0x000000ffff00720c */ /* 0x000fda0003f05300 */
[----:B------:R-:W-:Y:S05]  /*01f0*/  @!P0 BRA `(.L_x_3) ;  /* 0x0000002000fc8947 */ /* 0x000fea0003800000 */
[----:B------:R-:W0:Y:S01]  /*0200*/  LDC.64 R8, c[0x4][RZ] ;  /* 0x01000000ff087b82 */ /* 0x000e220000000a00 */
[----:B------:R-:W-:Y:S01]  /*0210*/  IMAD.MOV.U32 R0, RZ, RZ, RZ ;  /* 0x000000ffff007224 */ /* 0x000fe200078e00ff */
[----:B------:R-:W-:Y:S01]  /*0220*/  CS2R R2, SRZ ;  /* 0x0000000000027805 */ /* 0x000fe2000001ff00 */
[----:B------:R-:W-:Y:S01]  /*0230*/  IMAD.MOV.U32 R12, RZ, RZ, RZ ;  /* 0x000000ffff0c7224 */ /* 0x000fe200078e00ff */
[----:B------:R-:W-:Y:S01]  /*0240*/  CS2R R6, SRZ ;  /* 0x0000000000067805 */ /* 0x000fe2000001ff00 */
[----:B0-----:R-:W-:-:S07]  /*0250*/  IMAD.WIDE.U32 R8, R11, 0xc80, R8 ;  /* 0x00000c800b087825 */ /* 0x001fce00078e0008 */
.L_x_5:
[----:B------:R-:W-:-:S06]  /*0260*/  IMAD R5, R12, 0x4, R1 ;  /* 0x000000040c057824 */ /* 0x000fcc00078e0201 */
[----:B------:R-:W5:Y:S01]  /*0270*/  LDL R5, [R5+0x4] ;  /* 0x0000040005057983 */ /* 0x000f620000100800 */
[----:B------:R-:W-:-:S05]  /*0280*/  UMOV UR4, URZ ;  /* 0x000000ff00047c82 */ /* 0x000fca0008000000 */
.L_x_4:
[----:B-----5:R-:W-:Y:S01]  /*0290*/  SHF.R.U32.HI R20, RZ, UR4, R5 ;  /* 0x00000004ff147c19 */ /* 0x020fe20008011605 */
[----:B------:R-:W-:-:S03]  /*02a0*/  IMAD.SHL.U32 R14, R12, 0x20, RZ ;  /* 0x000000200c0e7824 */ /* 0x000fc600078e00ff */
[----:B------:R-:W-:Y:S01]  /*02b0*/  LOP3.LUT R15, R20, 0x1, RZ, 0xc0, !PT ;  /* 0x00000001140f7812 */ /* 0x000fe200078ec0ff */
[----:B------:R-:W-:-:S03]  /*02c0*/  VIADD R14, R14, UR4 ;  /* 0x000000040e0e7c36 */ /* 0x000fc60008000000 */
[----:B------:R-:W-:Y:S01]  /*02d0*/  ISETP.NE.U32.AND P0, PT, R15, 0x1, PT ;  /* 0x000000010f00780c */ /* 0x000fe20003f05070 */
[----:B------:R-:W-:-:S03]  /*02e0*/  IMAD R15, R14, 0x5, RZ ;  /* 0x000000050e0f7824 */ /* 0x000fc600078e02ff */
[----:B------:R-:W-:Y:S01]  /*02f0*/  R2P PR, R20, 0x7e ;  /* 0x0000007e14007804 */ /* 0x000fe20000000000 */
[----:B------:R-:W-:-:S08]  /*0300*/  IMAD.WIDE.U32 R14, R15, 0x4, R8 ;  /* 0x000000040f0e7825 */ /* 0x000fd000078e0008 */
[----:B------:R-:W2:Y:S04]  /*0310*/  @!P0 LDG.E R17, desc[UR6][R14.64] ;  /* 0x000000060e118981 */ /* 0x000ea8000c1e1900 */
[----:B------:R-:W3:Y:S04]  /*0320*/  @P1 LDG.E R19, desc[UR6][R14.64+0x14] ;  /* 0x000014060e131981 */ /* 0x000ee8000c1e1900 */
[----:B------:R-:W4:Y:S04]  /*0330*/  @P2 LDG.E R21, desc[UR6][R14.64+0x28] ;  /* 0x000028060e152981 */ /* 0x000f28000c1e1900 */
[----:B------:R-:W4:Y:S04]  /*0340*/  @P3 LDG.E R23, desc[UR6][R14.64+0x3c] ;  /* 0x00003c060e173981 */ /* 0x000f28000c1e1900 */
[----:B------:R-:W4:Y:S04]  /*0350*/  @!P0 LDG.E R16, desc[UR6][R14.64+0x8] ;  /* 0x000008060e108981 */ /* 0x000f28000c1e1900 */
[----:B------:R-:W4:Y:S04]  /*0360*/  @P4 LDG.E R25, desc[UR6][R14.64+0x50] ;  /* 0x000050060e194981 */ /* 0x000f28000c1e1900 */
[----:B------:R-:W4:Y:S04]  /*0370*/  @!P0 LDG.E R18, desc[UR6][R14.64+0x10] ;  /* 0x000010060e128981 */ /* 0x000f28000c1e1900 */
[----:B------:R-:W4:Y:S04]  /*0380*/  @P1 LDG.E R22, desc[UR6][R14.64+0x1c] ;  /* 0x00001c060e161981 */ /* 0x000f28000c1e1900 */
[----:B------:R-:W4:Y:S04]  /*0390*/  @P1 LDG.E R24, desc[UR6][R14.64+0x24] ;  /* 0x000024060e181981 */ /* 0x000f28000c1e1900 */
[----:B------:R-:W4:Y:S01]  /*03a0*/  @P6 LDG.E R27, desc[UR6][R14.64+0x78] ;  /* 0x000078060e1b6981 */ /* 0x000f22000c1e1900 */
[----:B--2---:R-:W-:-:S03]  /*03b0*/  @!P0 LOP3.LUT R0, R0, R17, RZ, 0x3c, !PT ;  /* 0x0000001100008212 */ /* 0x004fc600078e3cff */
[----:B------:R-:W2:Y:S01]  /*03c0*/  @!P0 LDG.E R17, desc[UR6][R14.64+0x4] ;  /* 0x000004060e118981 */ /* 0x000ea2000c1e1900 */
[----:B---3--:R-:W-:-:S03]  /*03d0*/  @P1 LOP3.LUT R0, R0, R19, RZ, 0x3c, !PT ;  /* 0x0000001300001212 */ /* 0x008fc600078e3cff */
[----:B------:R-:W3:Y:S01]  /*03e0*/  @!P0 LDG.E R19, desc[UR6][R14.64+0xc] ;  /* 0x00000c060e138981 */ /* 0x000ee2000c1e1900 */
[----:B----4-:R-:W-:-:S03]  /*03f0*/  @P2 LOP3.LUT R0, R0, R21, RZ, 0x3c, !PT ;  /* 0x0000001500002212 */ /* 0x010fc600078e3cff */
[----:B------:R-:W4:Y:S01]  /*0400*/  @P1 LDG.E R21, desc[UR6][R14.64+0x18] ;  /* 0x000018060e151981 */ /* 0x000f22000c1e1900 */
[----:B------:R-:W-:-:S03]  /*0410*/  @P3 LOP3.LUT R0, R0, R23, RZ, 0x3c, !PT ;  /* 0x0000001700003212 */ /* 0x000fc600078e3cff */
[----:B------:R-:W4:Y:S01]  /*0420*/  @P5 LDG.E R23, desc[UR6][R14.64+0x64] ;  /* 0x000064060e175981 */ /* 0x000f22000c1e1900 */
[----:B------:R-:W-:-:S03]  /*0430*/  @!P0 LOP3.LUT R7, R7, R16, RZ, 0x3c, !PT ;  /* 0x0000001007078212 */ /* 0x000fc600078e3cff */
[----:B------:R-:W4:Y:S01]  /*0440*/  @P2 LDG.E R16, desc[UR6][R14.64+0x30] ;  /* 0x000030060e102981 */ /* 0x000f22000c1e1900 */
[----:B------:R-:W-:-:S03]  /*0450*/  @P4 LOP3.LUT R0, R0, R25, RZ, 0x3c, !PT ;  /* 0x0000001900004212 */ /* 0x000fc600078e3cff */
[----:B------:R-:W4:Y:S01]  /*0460*/  @P3 LDG.E R25, desc[UR6][R14.64+0x48] ;  /* 0x000048060e193981 */ /* 0x000f22000c1e1900 */
[----:B------:R-:W-:-:S03]  /*0470*/  @!P0 LOP3.LUT R3, R3, R18, RZ, 0x3c, !PT ;  /* 0x0000001203038212 */ /* 0x000fc600078e3cff */
[----:B------:R-:W4:Y:S01]  /*0480*/  @P2 LDG.E R18, desc[UR6][R14.64+0x38] ;  /* 0x000038060e122981 */ /* 0x000f22000c1e1900 */
[----:B------:R-:W-:-:S03]  /*0490*/  @P1 LOP3.LUT R7, R7, R22, RZ, 0x3c, !PT ;  /* 0x0000001607071212 */ /* 0x000fc600078e3cff */
[----:B------:R-:W4:Y:S01]  /*04a0*/  @P3 LDG.E R22, desc[UR6][R14.64+0x44] ;  /* 0x000044060e163981 */ /* 0x000f22000c1e1900 */
[----:B--2---:R-:W-:-:S03]  /*04b0*/  @!P0 LOP3.LUT R6, R6, R17, RZ, 0x3c, !PT ;  /* 0x0000001106068212 */ /* 0x004fc600078e3cff */
[----:B------:R-:W2:Y:S01]  /*04c0*/  @P1 LDG.E R17, desc[UR6][R14.64+0x20] ;  /* 0x000020060e111981 */ /* 0x000ea2000c1e1900 */
[----:B---3--:R-:W-:-:S03]  /*04d0*/  @!P0 LOP3.LUT R2, R2, R19, RZ, 0x3c, !PT ;  /* 0x0000001302028212 */ /* 0x008fc600078e3cff */
[----:B------:R-:W3:Y:S01]  /*04e0*/  @P2 LDG.E R19, desc[UR6][R14.64+0x2c] ;  /* 0x00002c060e132981 */ /* 0x000ee2000c1e1900 */
[----:B----4-:R-:W-:-:S03]  /*04f0*/  @P1 LOP3.LUT R6, R6, R21, RZ, 0x3c, !PT ;  /* 0x0000001506061212 */ /* 0x010fc600078e3cff */
[----:B------:R-:W4:Y:S01]  /*0500*/  @P2 LDG.E R21, desc[UR6][R14.64+0x34] ;  /* 0x000034060e152981 */ /* 0x000f22000c1e1900 */
[----:B------:R-:W-:-:S03]  /*0510*/  @P5 LOP3.LUT R0, R0, R23, RZ, 0x3c, !PT ;  /* 0x0000001700005212 */ /* 0x000fc600078e3cff */
[----:B------:R-:W4:Y:S01]  /*0520*/  @P3 LDG.E R23, desc[UR6][R14.64+0x40] ;  /* 0x000040060e173981 */ /* 0x000f22000c1e1900 */
[----:B------:R-:W-:Y:S02]  /*0530*/  @P1 LOP3.LUT R3, R3, R24, RZ, 0x3c, !PT ;  /* 0x0000001803031212 */ /* 0x000fe400078e3cff */
[----:B------:R-:W-:Y:S01]  /*0540*/  @P2 LOP3.LUT R7, R7, R16, RZ, 0x3c, !PT ;  /* 0x0000001007072212 */ /* 0x000fe200078e3cff */
[----:B------:R-:W4:Y:S04]  /*0550*/  @P5 LDG.E R24, desc[UR6][R14.64+0x6c] ;  /* 0x00006c060e185981 */ /* 0x000f28000c1e1900 */
[----:B------:R-:W4:Y:S01]  /*0560*/  @P3 LDG.E R16, desc[UR6][R14.64+0x4c] ;  /* 0x00004c060e103981 */ /* 0x000f22000c1e1900 */
[----:B------:R-:W-:-:S03]  /*0570*/  @P2 LOP3.LUT R3, R3, R18, RZ, 0x3c, !PT ;  /* 0x0000001203032212 */ /* 0x000fc600078e3cff */
[----:B------:R-:W4:Y:S01]  /*0580*/  @P4 LDG.E R18, desc[UR6][R14.64+0x58] ;  /* 0x000058060e124981 */ /* 0x000f22000c1e1900 */
[----:B------:R-:W-:-:S03]  /*0590*/  @P3 LOP3.LUT R7, R7, R22, RZ, 0x3c, !PT ;  /* 0x0000001607073212 */ /* 0x000fc600078e3cff */
[----:B------:R-:W4:Y:S01]  /*05a0*/  @P4 LDG.E R22, desc[UR6][R14.64+0x60] ;  /* 0x000060060e164981 */ /* 0x000f22000c1e1900 */
[----:B--2---:R-:W-:-:S03]  /*05b0*/  @P1 LOP3.LUT R2, R2, R17, RZ, 0x3c, !PT ;  /* 0x0000001102021212 */ /* 0x004fc600078e3cff */
[----:B------:R-:W2:Y:S01]  /*05c0*/  @P4 LDG.E R17, desc[UR6][R14.64+0x54] ;  /* 0x000054060e114981 */ /* 0x000ea2000c1e1900 */
[----:B---3--:R-:W-:-:S03]  /*05d0*/  @P2 LOP3.LUT R6, R6, R19, RZ, 0x3c, !PT ;  /* 0x0000001306062212 */ /* 0x008fc600078e3cff */
[----:B------:R-:W3:Y:S01]  /*05e0*/  @P4 LDG.E R19, desc[UR6][R14.64+0x5c] ;  /* 0x00005c060e134981 */ /* 0x000ee2000c1e1900 */
[----:B----4-:R-:W-:-:S03]  /*05f0*/  @P2 LOP3.LUT R2, R2, R21, RZ, 0x3c, !PT ;  /* 0x0000001502022212 */ /* 0x010fc600078e3cff */
[----:B------:R-:W4:Y:S01]  /*0600*/  @P5 LDG.E R21, desc[UR6][R14.64+0x68] ;  /* 0x000068060e155981 */ /* 0x000f22000c1e1900 */
[----:B------:R-:W-:-:S03]  /*0610*/  @P3 LOP3.LUT R6, R6, R23, RZ, 0x3c, !PT ;  /* 0x0000001706063212 */ /* 0x000fc600078e3cff */
[----:B------:R-:W4:Y:S01]  /*0620*/  @P5 LDG.E R23, desc[UR6][R14.64+0x70] ;  /* 0x000070060e175981 */ /* 0x000f22000c1e1900 */
[----:B------:R-:W-:Y:S02]  /*0630*/  LOP3.LUT P0, RZ, R20, 0x80, RZ, 0xc0, !PT ;  /* 0x0000008014ff7812 */ /* 0x000fe4000780c0ff */
[----:B------:R-:W-:Y:S02]  /*0640*/  @P3 LOP3.LUT R2, R2, R25, RZ, 0x3c, !PT ;  /* 0x0000001902023212 */ /* 0x000fe400078e3cff */
[----:B------:R-:W-:Y:S02]  /*0650*/  @P3 LOP3.LUT R3, R3, R16, RZ, 0x3c, !PT ;  /* 0x0000001003033212 */ /* 0x000fe400078e3cff */
[----:B------:R-:W4:Y:S01]  /*0660*/  @P5 LDG.E R16, desc[UR6][R14.64+0x74] ;  /* 0x000074060e105981 */ /* 0x000f22000c1e1900 */
[----:B------:R-:W-:-:S03]  /*0670*/  @P4 LOP3.LUT R7, R7, R18, RZ, 0x3c, !PT ;  /* 0x0000001207074212 */ /* 0x000fc600078e3cff */
[----:B------:R-:W4:Y:S01]  /*0680*/  @P6 LDG.E R18, desc[UR6][R14.64+0x80] ;  /* 0x000080060e126981 */ /* 0x000f22000c1e1900 */
[----:B------:R-:W-:-:S03]  /*0690*/  @P4 LOP3.LUT R3, R3, R22, RZ, 0x3c, !PT ;  /* 0x0000001603034212 */ /* 0x000fc600078e3cff */
[----:B------:R-:W4:Y:S01]  /*06a0*/  @P6 LDG.E R22, desc[UR6][R14.64+0x88] ;  /* 0x000088060e166981 */ /* 0x000f22000c1e1900 */
[----:B------:R-:W-:-:S03]  /*06b0*/  @P5 LOP3.LUT R7, R7, R24, RZ, 0x3c, !PT ;  /* 0x0000001807075212 */ /* 0x000fc600078e3cff */
[----:B------:R-:W4:Y:S04]  /*06c0*/  @P0 LDG.E R25, desc[UR6][R14.64+0x8c] ;  /* 0x00008c060e190981 */ /* 0x000f28000c1e1900 */
[----:B------:R-:W4:Y:S04]  /*06d0*/  @P0 LDG.E R24, desc[UR6][R14.64+0x94] ;  /* 0x000094060e180981 */ /* 0x000f28000c1e1900 */
        /* <DEDUP_REMOVED lines=9> */
[----:B------:R-:W-:Y:S02]  /*0770*/  @P6 LOP3.LUT R0, R0, R27, RZ, 0x3c, !PT ;  /* 0x0000001b00006212 */ /* 0x000fe400078e3cff */
[----:B------:R-:W-:Y:S02]  /*0780*/  @P5 LOP3.LUT R3, R3, R16, RZ, 0x3c, !PT ;  /* 0x0000001003035212 */ /* 0x000fe400078e3cff */
[----:B------:R-:W-:Y:S02]  /*0790*/  @P6 LOP3.LUT R7, R7, R18, RZ, 0x3c, !PT ;  /* 0x0000001207076212 */ /* 0x000fe400078e3cff */
[----:B------:R-:W-:Y:S02]  /*07a0*/  @P6 LOP3.LUT R3, R3, R22, RZ, 0x3c, !PT ;  /* 0x0000001603036212 */ /* 0x000fe400078e3cff */
[----:B------:R-:W-:Y:S02]  /*07b0*/  @P0 LOP3.LUT R0, R0, R25, RZ, 0x3c, !PT ;  /* 0x0000001900000212 */ /* 0x000fe400078e3cff */
[----:B------:R-:W-:-:S02]  /*07c0*/  @P0 LOP3.LUT R7, R7, R24, RZ, 0x3c, !PT ;  /* 0x0000001807070212 */ /* 0x000fc400078e3cff */
[----:B------:R-:W-:Y:S02]  /*07d0*/  @P0 LOP3.LUT R3, R3, R26, RZ, 0x3c, !PT ;  /* 0x0000001a03030212 */ /* 0x000fe400078e3cff */
[----:B--2---:R-:W-:Y:S02]  /*07e0*/  @P6 LOP3.LUT R6, R6, R17, RZ, 0x3c, !PT ;  /* 0x0000001106066212 */ /* 0x004fe400078e3cff */
[----:B---3--:R-:W-:Y:S02]  /*07f0*/  @P6 LOP3.LUT R2, R2, R19, RZ, 0x3c, !PT ;  /* 0x0000001302026212 */ /* 0x008fe400078e3cff */
[----:B----4-:R-:W-:Y:S02]  /*0800*/  @P0 LOP3.LUT R6, R6, R21, RZ, 0x3c, !PT ;  /* 0x0000001506060212 */ /* 0x010fe400078e3cff */
[----:B------:R-:W-:Y:S02]  /*0810*/  @P0 LOP3.LUT R2, R2, R23, RZ, 0x3c, !PT ;  /* 0x0000001702020212 */ /* 0x000fe400078e3cff */
[----:B------:R-:W-:-:S13]  /*0820*/  R2P PR, R20.B1, 0x7f ;  /* 0x0000007f14007804 */ /* 0x000fda0000001000 */
[----:B------:R-:W2:Y:S04]  /*0830*/  @P0 LDG.E R18, desc[UR6][R14.64+0xb0] ;  /* 0x0000b0060e120981 */ /* 0x000ea8000c1e1900 */
[----:B------:R-:W3:Y:S04]  /*0840*/  @P0 LDG.E R21, desc[UR6][R14.64+0xa0] ;  /* 0x0000a0060e150981 */ /* 0x000ee8000c1e1900 */
[----:B------:R-:W4:Y:S04]  /*0850*/  @P0 LDG.E R23, desc[UR6][R14.64+0xa4] ;  /* 0x0000a4060e170981 */ /* 0x000f28000c1e1900 */
[----:B------:R-:W4:Y:S04]  /*0860*/  @P0 LDG.E R16, desc[UR6][R14.64+0xa8] ;  /* 0x0000a8060e100981 */ /* 0x000f28000c1e1900 */
[----:B------:R-:W4:Y:S04]  /*0870*/  @P0 LDG.E R25, desc[UR6][R14.64+0xac] ;  /* 0x0000ac060e190981 */ /* 0x000f28000c1e1900 */
[----:B------:R-:W4:Y:S04]  /*0880*/  @P1 LDG.E R27, desc[UR6][R14.64+0xb4] ;  /* 0x0000b4060e1b1981 */ /* 0x000f28000c1e1900 */
[----:B------:R-:W4:Y:S04]  /*0890*/  @P2 LDG.E R29, desc[UR6][R14.64+0xc8] ;  /* 0x0000c8060e1d2981 */ /* 0x000f28000c1e1900 */
[----:B------:R-:W4:Y:S04]  /*08a0*/  @P3 LDG.E R19, desc[UR6][R14.64+0xdc] ;  /* 0x0000dc060e133981 */ /* 0x000f28000c1e1900 */
        /* <DEDUP_REMOVED lines=12> */
[----:B------:R-:W-:Y:S01]  /*0970*/  LOP3.LUT P0, RZ, R20, 0x8000, RZ, 0xc0, !PT ;  /* 0x0000800014ff7812 */ /* 0x000fe2000780c0ff */
[----:B------:R-:W4:Y:S04]  /*0980*/  @P1 LDG.E R25, desc[UR6][R14.64+0xc0] ;  /* 0x0000c0060e191981 */ /* 0x000f28000c1e1900 */
[----:B------:R-:W4:Y:S01]  /*0990*/  @P1 LDG.E R20, desc[UR6][R14.64+0xc4] ;  /* 0x0000c4060e141981 */ /* 0x000f22000c1e1900 */
[----:B------:R-:W-:-:S03]  /*09a0*/  @P1 LOP3.LUT R0, R0, R27, RZ, 0x3c, !PT ;  /* 0x0000001b00001212 */ /* 0x000fc600078e3cff */
[----:B------:R-:W4:Y:S01]  /*09b0*/  @P2 LDG.E R27, desc[UR6][R14.64+0xcc] ;  /* 0x0000cc060e1b2981 */ /* 0x000f22000c1e1900 */
[----:B------:R-:W-:-:S03]  /*09c0*/  @P2 LOP3.LUT R0, R0, R29, RZ, 0x3c, !PT ;  /* 0x0000001d00002212 */ /* 0x000fc600078e3cff */
[----:B------:R-:W4:Y:S01]  /*09d0*/  @P6 LDG.E R29, desc[UR6][R14.64+0x118] ;  /* 0x000118060e1d6981 */ /* 0x000f22000c1e1900 */
[----:B------:R-:W-:-:S03]  /*09e0*/  @P3 LOP3.LUT R0, R0, R19, RZ, 0x3c, !PT ;  /* 0x0000001300003212 */ /* 0x000fc600078e3cff */
[----:B------:R-:W4:Y:S01]  /*09f0*/  @P2 LDG.E R19, desc[UR6][R14.64+0xd4] ;  /* 0x0000d4060e132981 */ /* 0x000f22000c1e1900 */
[----:B------:R-:W-:-:S03]  /*0a00*/  @P4 LOP3.LUT R0, R0, R17, RZ, 0x3c, !PT ;  /* 0x0000001100004212 */ /* 0x000fc600078e3cff */
[----:B------:R-:W4:Y:S04]  /*0a10*/  @P5 LDG.E R17, desc[UR6][R14.64+0x108] ;  /* 0x000108060e115981 */ /* 0x000f28000c1e1900 */
[----:B------:R-:W4:Y:S01]  /*0a20*/  @P0 LDG.E R26, desc[UR6][R14.64+0x13c] ;  /* 0x00013c060e1a0981 */ /* 0x000f22000c1e1900 */
[----:B--2---:R-:W-:-:S03]  /*0a30*/  @P1 LOP3.LUT R7, R7, R18, RZ, 0x3c, !PT ;  /* 0x0000001207071212 */ /* 0x004fc600078e3cff */
[----:B------:R-:W2:Y:S01]  /*0a40*/  @P4 LDG.E R18, desc[UR6][R14.64+0x100] ;  /* 0x000100060e124981 */ /* 0x000ea2000c1e1900 */
[----:B---3--:R-:W-:Y:S02]  /*0a50*/  @P5 LOP3.LUT R0, R0, R21, RZ, 0x3c, !PT ;  /* 0x0000001500005212 */ /* 0x008fe400078e3cff */
[----:B------:R-:W-:Y:S01]  /*0a60*/  @P2 LOP3.LUT R7, R7, R22, RZ, 0x3c, !PT ;  /* 0x0000001607072212 */ /* 0x000fe200078e3cff */
[----:B------:R-:W3:Y:S01]  /*0a70*/  @P3 LDG.E R21, desc[UR6][R14.64+0xe0] ;  /* 0x0000e0060e153981 */ /* 0x000ee2000c1e1900 */
[----:B----4-:R-:W-:-:S03]  /*0a80*/  @P1 LOP3.LUT R6, R6, R23, RZ, 0x3c, !PT ;  /* 0x0000001706061212 */ /* 0x010fc600078e3cff */
[----:B------:R-:W4:Y:S04]  /*0a90*/  @P3 LDG.E R22, desc[UR6][R14.64+0xec] ;  /* 0x0000ec060e163981 */ /* 0x000f28000c1e1900 */
[----:B------:R-:W2:Y:S01]  /*0aa0*/  @P3 LDG.E R23, desc[UR6][R14.64+0xe8] ;  /* 0x0000e8060e173981 */ /* 0x000ea2000c1e1900 */
[----:B------:R-:W-:-:S03]  /*0ab0*/  @P1 LOP3.LUT R2, R2, R25, RZ, 0x3c, !PT ;  /* 0x0000001902021212 */ /* 0x000fc600078e3cff */
[----:B------:R-:W2:Y:S01]  /*0ac0*/  @P4 LDG.E R25, desc[UR6][R14.64+0xf4] ;  /* 0x0000f4060e194981 */ /* 0x000ea2000c1e1900 */
[----:B------:R-:W-:-:S03]  /*0ad0*/  @P1 LOP3.LUT R3, R3, R20, RZ, 0x3c, !PT ;  /* 0x0000001403031212 */ /* 0x000fc600078e3cff */
[----:B------:R-:W2:Y:S01]  /*0ae0*/  @P3 LDG.E R20, desc[UR6][R14.64+0xe4] ;  /* 0x0000e4060e143981 */ /* 0x000ea2000c1e1900 */
[----:B------:R-:W-:Y:S02]  /*0af0*/  @P2 LOP3.LUT R6, R6, R27, RZ, 0x3c, !PT ;  /* 0x0000001b06062212 */ /* 0x000fe400078e3cff */
[----:B------:R-:W-:Y:S01]  /*0b00*/  @P2 LOP3.LUT R3, R3, R16, RZ, 0x3c, !PT ;  /* 0x0000001003032212 */ /* 0x000fe200078e3cff */
[----:B------:R-:W2:Y:S04]  /*0b10*/  @P4 LDG.E R27, desc[UR6][R14.64+0xfc] ;  /* 0x0000fc060e1b4981 */ /* 0x000ea8000c1e1900 */
[----:B------:R-:W2:Y:S01]  /*0b20*/  @P5 LDG.E R16, desc[UR6][R14.64+0x10c] ;  /* 0x00010c060e105981 */ /* 0x000ea2000c1e1900 */
[----:B------:R-:W-:-:S03]  /*0b30*/  @P2 LOP3.LUT R2, R2, R19, RZ, 0x3c, !PT ;  /* 0x0000001302022212 */ /* 0x000fc600078e3cff */
[----:B------:R-:W2:Y:S01]  /*0b40*/  @P5 LDG.E R19, desc[UR6][R14.64+0x110] ;  /* 0x000110060e135981 */ /* 0x000ea2000c1e1900 */
[----:B------:R-:W-:-:S03]  /*0b50*/  @P6 LOP3.LUT R0, R0, R29, RZ, 0x3c, !PT ;  /* 0x0000001d00006212 */ /* 0x000fc600078e3cff */
[----:B------:R-:W2:Y:S01]  /*0b60*/  @P0 LDG.E R29, desc[UR6][R14.64+0x12c] ;  /* 0x00012c060e1d0981 */ /* 0x000ea2000c1e1900 */
[----:B---3--:R-:W-:-:S03]  /*0b70*/  @P3 LOP3.LUT R6, R6, R21, RZ, 0x3c, !PT ;  /* 0x0000001506063212 */ /* 0x008fc600078e3cff */
[----:B------:R-:W3:Y:S01]  /*0b80*/  @P6 LDG.E R21, desc[UR6][R14.64+0x11c] ;  /* 0x00011c060e156981 */ /* 0x000ee2000c1e1900 */
[----:B----4-:R-:W-:-:S03]  /*0b90*/  @P3 LOP3.LUT R3, R3, R22, RZ, 0x3c, !PT ;  /* 0x0000001603033212 */ /* 0x010fc600078e3cff */
[----:B------:R-:W4:Y:S01]  /*0ba0*/  @P6 LDG.E R22, desc[UR6][R14.64+0x128] ;  /* 0x000128060e166981 */ /* 0x000f22000c1e1900 */
[----:B--2---:R-:W-:Y:S02]  /*0bb0*/  @P3 LOP3.LUT R2, R2, R23, RZ, 0x3c, !PT ;  /* 0x0000001702023212 */ /* 0x004fe400078e3cff */
[----:B------:R-:W-:Y:S01]  /*0bc0*/  @P4 LOP3.LUT R3, R3, R18, RZ, 0x3c, !PT ;  /* 0x0000001203034212 */ /* 0x000fe200078e3cff */
[----:B------:R-:W2:Y:S01]  /*0bd0*/  @P6 LDG.E R23, desc[UR6][R14.64+0x124] ;  /* 0x000124060e176981 */ /* 0x000ea2000c1e1900 */
[----:B------:R-:W-:-:S03]  /*0be0*/  @P4 LOP3.LUT R6, R6, R25, RZ, 0x3c, !PT ;  /* 0x0000001906064212 */ /* 0x000fc600078e3cff */
[----:B------:R-:W4:Y:S01]  /*0bf0*/  @P6 LDG.E R18, desc[UR6][R14.64+0x120] ;  /* 0x000120060e126981 */ /* 0x000f22000c1e1900 */
[----:B------:R-:W-:-:S03]  /*0c00*/  @P3 LOP3.LUT R7, R7, R20, RZ, 0x3c, !PT ;  /* 0x0000001407073212 */ /* 0x000fc600078e3cff */
[----:B------:R-:W4:Y:S01]  /*0c10*/  @P5 LDG.E R20, desc[UR6][R14.64+0x114] ;  /* 0x000114060e145981 */ /* 0x000f22000c1e1900 */
[----:B------:R-:W-:Y:S02]  /*0c20*/  @P4 LOP3.LUT R7, R7, R24, RZ, 0x3c, !PT ;  /* 0x0000001807074212 */ /* 0x000fe400078e3cff */
[----:B------:R-:W-:Y:S01]  /*0c30*/  @P5 LOP3.LUT R6, R6, R17, RZ, 0x3c, !PT ;  /* 0x0000001106065212 */ /* 0x000fe200078e3cff */
[----:B------:R-:W4:Y:S04]  /*0c40*/  @P0 LDG.E R24, desc[UR6][R14.64+0x134] ;  /* 0x000134060e180981 */ /* 0x000f28000c1e1900 */
[----:B------:R-:W4:Y:S04]  /*0c50*/  @P0 LDG.E R17, desc[UR6][R14.64+0x130] ;  /* 0x000130060e110981 */ /* 0x000f28000c1e1900 */
[----:B------:R-:W4:Y:S01]  /*0c60*/  @P0 LDG.E R25, desc[UR6][R14.64+0x138] ;  /* 0x000138060e190981 */ /* 0x000f22000c1e1900 */
[----:B------:R-:W-:Y:S01]  /*0c70*/  UIADD3 UR4, UPT, UPT, UR4, 0x10, URZ ;  /* 0x0000001004047890 */ /* 0x000fe2000fffe0ff */
[----:B------:R-:W-:-:S03]  /*0c80*/  @P4 LOP3.LUT R2, R2, R27, RZ, 0x3c, !PT ;  /* 0x0000001b02024212 */ /* 0x000fc600078e3cff */
[----:B------:R-:W-:Y:S01]  /*0c90*/  UISETP.NE.AND UP0, UPT, UR4, 0x20, UPT ;  /* 0x000000200400788c */ /* 0x000fe2000bf05270 */
[----:B------:R-:W-:Y:S02]  /*0ca0*/  @P5 LOP3.LUT R7, R7, R16, RZ, 0x3c, !PT ;  /* 0x0000001007075212 */ /* 0x000fe400078e3cff */
[----:B------:R-:W-:Y:S02]  /*0cb0*/  @P5 LOP3.LUT R2, R2, R19, RZ, 0x3c, !PT ;  /* 0x0000001302025212 */ /* 0x000fe400078e3cff */
[----:B------:R-:W-:Y:S02]  /*0cc0*/  @P0 LOP3.LUT R0, R0, R29, RZ, 0x3c, !PT ;  /* 0x0000001d00000212 */ /* 0x000fe400078e3cff */
[----:B---3--:R-:W-:Y:S02]  /*0cd0*/  @P6 LOP3.LUT R6, R6, R21, RZ, 0x3c, !PT ;  /* 0x0000001506066212 */ /* 0x008fe400078e3cff */
[----:B--2---:R-:W-:Y:S02]  /*0ce0*/  @P6 LOP3.LUT R2, R2, R23, RZ, 0x3c, !PT ;  /* 0x0000001702026212 */ /* 0x004fe400078e3cff */
[----:B----4-:R-:W-:-:S02]  /*0cf0*/  @P6 LOP3.LUT R7, R7, R18, RZ, 0x3c, !PT ;  /* 0x0000001207076212 */ /* 0x010fc400078e3cff */
[----:B------:R-:W-:-:S04]  /*0d00*/  @P5 LOP3.LUT R3, R3, R20, RZ, 0x3c, !PT ;  /* 0x0000001403035212 */ /* 0x000fc800078e3cff */
[----:B------:R-:W-:Y:S02]  /*0d10*/  @P6 LOP3.LUT R3, R3, R22, RZ, 0x3c, !PT ;  /* 0x0000001603036212 */ /* 0x000fe400078e3cff */
[----:B------:R-:W-:Y:S02]  /*0d20*/  @P0 LOP3.LUT R7, R7, R24, RZ, 0x3c, !PT ;  /* 0x0000001807070212 */ /* 0x000fe400078e3cff */
[----:B------:R-:W-:Y:S02]  /*0d30*/  @P0 LOP3.LUT R6, R6, R17, RZ, 0x3c, !PT ;  /* 0x0000001106060212 */ /* 0x000fe400078e3cff */
[----:B------:R-:W-:Y:S02]  /*0d40*/  @P0 LOP3.LUT R3, R3, R26, RZ, 0x3c, !PT ;  /* 0x0000001a03030212 */ /* 0x000fe400078e3cff */
[----:B------:R-:W-:Y:S01]  /*0d50*/  @P0 LOP3.LUT R2, R2, R25, RZ, 0x3c, !PT ;  /* 0x0000001902020212 */ /* 0x000fe200078e3cff */
[----:B------:R-:W-:Y:S06]  /*0d60*/  BRA.U UP0, `(.L_x_4) ;  /* 0xfffffff500487547 */ /* 0x000fec000b83ffff */
[----:B------:R-:W-:-:S05]  /*0d70*/  VIADD R12, R12, 0x1 ;  /* 0x000000010c0c7836 */ /* 0x000fca0000000000 */
[----:B------:R-:W-:-:S13]  /*0d80*/  ISETP.NE.AND P0, PT, R12, 0x5, PT ;  /* 0x000000050c00780c */ /* 0x000fda0003f05270 */
[----:B------:R-:W-:Y:S05]  /*0d90*/  @P0 BRA `(.L_x_5) ;  /* 0xfffffff400300947 */ /* 0x000fea000383ffff */
[----:B------:R-:W-:Y:S01]  /*0da0*/  LOP3.LUT R5, R10, 0x3, RZ, 0xc0, !PT ;  /* 0x000000030a057812 */ /* 0x000fe200078ec0ff */
[----:B------:R0:W-:Y:S03]  /*0db0*/  STL.64 [R1+0x8], R6 ;  /* 0x0000080601007387 */ /* 0x0001e60000100a00 */
[----:B------:R-:W-:Y:S01]  /*0dc0*/  ISETP.NE.U32.AND P0, PT, R5, 0x1, PT ;  /* 0x000000010500780c */ /* 0x000fe20003f05070 */
[----:B------:R0:W-:Y:S03]  /*0dd0*/  STL.64 [R1+0x10], R2 ;  /* 0x0000100201007387 */ /* 0x0001e60000100a00 */
[----:B------:R-:W-:Y:S01]  /*0de0*/  ISETP.NE.AND.EX P0, PT, RZ, RZ, PT, P0 ;  /* 0x000000ffff00720c */ /* 0x000fe20003f05300 */
[----:B------:R0:W-:-:S12]  /*0df0*/  STL [R1+0x4], R0 ;  /* 0x0000040001007387 */ /* 0x0001d80000100800 */
[----:B0-----:R-:W-:Y:S05]  /*0e00*/  @!P0 BRA `(.L_x_3) ;  /* 0x0000001400f88947 */ /* 0x001fea0003800000 */
[----:B------:R-:W-:Y:S01]  /*0e10*/  UMOV UR4, URZ ;  /* 0x000000ff00047c82 */ /* 0x000fe20008000000 */
[----:B------:R-:W-:Y:S01]  /*0e20*/  IMAD.MOV.U32 R0, RZ, RZ, RZ ;  /* 0x000000ffff007224 */ /* 0x000fe200078e00ff */
[----:B------:R-:W-:Y:S01]  /*0e30*/  CS2R R6, SRZ ;  /* 0x0000000000067805 */ /* 0x000fe2000001ff00 */
[----:B------:R-:W-:Y:S02]  /*0e40*/  IMAD.MOV.U32 R12, RZ, RZ, RZ ;  /* 0x000000ffff0c7224 */ /* 0x000fe400078e00ff */
[----:B------:R-:W-:Y:S02]  /*0e50*/  IMAD.MOV.U32 R2, RZ, RZ, RZ ;  /* 0x000000ffff027224 */ /* 0x000fe400078e00ff */
[----:B------:R-:W-:-:S07]  /*0e60*/  IMAD.U32 R3, RZ, RZ, UR4 ;  /* 0x00000004ff037e24 */ /* 0x000fce000f8e00ff */
.L_x_7:
[----:B------:R-:W-:-:S06]  /*0e70*/  IMAD R5, R12, 0x4, R1 ;  /* 0x000000040c057824 */ /* 0x000fcc00078e0201 */
[----:B------:R-:W5:Y:S01]  /*0e80*/  LDL R5, [R5+0x4] ;  /* 0x0000040005057983 */ /* 0x000f620000100800 */
[----:B------:R-:W-:-:S05]  /*0e90*/  UMOV UR4, URZ ;  /* 0x000000ff00047c82 */ /* 0x000fca0008000000 */
.L_x_6:
        /* <DEDUP_REMOVED lines=180> */
[----:B------:R0:W-:Y:S03]  /*19e0*/  STL [R1+0x4], R0 ;  /* 0x0000040001007387 */ /* 0x0001e60000100800 */
[----:B------:R-:W-:Y:S01]  /*19f0*/  ISETP.NE.AND.EX P0, PT, RZ, RZ, PT, P0 ;  /* 0x000000ffff00720c */ /* 0x000fe20003f05300 */
[----:B------:R0:W-:-:S12]  /*1a00*/  STL.64 [R1+0x10], R2 ;  /* 0x0000100201007387 */ /* 0x0001d80000100a00 */
[----:B0-----:R-:W-:Y:S05]  /*1a10*/  @P0 BRA `(.L_x_3) ;  /* 0x0000000800f40947 */ /* 0x001fea0003800000 */
[----:B------:R-:W-:Y:S01]  /*1a20*/  UMOV UR4, URZ ;  /* 0x000000ff00047c82 */ /* 0x000fe20008000000 */
[----:B------:R-:W-:Y:S01]  /*1a30*/  IMAD.MOV.U32 R0, RZ, RZ, RZ ;  /* 0x000000ffff007224 */ /* 0x000fe200078e00ff */
[----:B------:R-:W-:Y:S01]  /*1a40*/  CS2R R6, SRZ ;  /* 0x0000000000067805 */ /* 0x000fe2000001ff00 */
[----:B------:R-:W-:Y:S02]  /*1a50*/  IMAD.MOV.U32 R12, RZ, RZ, RZ ;  /* 0x000000ffff0c7224 */ /* 0x000fe400078e00ff */
[----:B------:R-:W-:Y:S02]  /*1a60*/  IMAD.MOV.U32 R2, RZ, RZ, RZ ;  /* 0x000000ffff027224 */ /* 0x000fe400078e00ff */
[----:B------:R-:W-:-:S07]  /*1a70*/  IMAD.U32 R3, RZ, RZ, UR4 ;  /* 0x00000004ff037e24 */ /* 0x000fce000f8e00ff */
.L_x_9:
[----:B------:R-:W-:-:S06]  /*1a80*/  IMAD R5, R12, 0x4, R1 ;  /* 0x000000040c057824 */ /* 0x000fcc00078e0201 */
[----:B------:R-:W5:Y:S01]  /*1a90*/  LDL R5, [R5+0x4] ;  /* 0x0000040005057983 */ /* 0x000f620000100800 */
[----:B------:R-:W-:-:S05]  /*1aa0*/  UMOV UR4, URZ ;  /* 0x000000ff00047c82 */ /* 0x000fca0008000000 */
.L_x_8:
        /* <DEDUP_REMOVED lines=177> */
[----:B------:R0:W-:Y:S04]  /*25c0*/  STL.64 [R1+0x8], R6 ;  /* 0x0000080601007387 */ /* 0x0001e80000100a00 */
[----:B------:R0:W-:Y:S04]  /*25d0*/  STL [R1+0x4], R0 ;  /* 0x0000040001007387 */ /* 0x0001e80000100800 */
[----:B------:R0:W-:Y:S02]  /*25e0*/  STL.64 [R1+0x10], R2 ;  /* 0x0000100201007387 */ /* 0x0001e40000100a00 */
.L_x_3:
[----:B------:R-:W-:Y:S05]  /*25f0*/  BSYNC.RECONVERGENT B1 ;  /* 0x0000000000017941 */ /* 0x000fea0003800200 */
.L_x_2:
[C---:B------:R-:W-:Y:S01]  /*2600*/  ISETP.GT.U32.AND P0, PT, R10.reuse, 0x3, PT ;  /* 0x000000030a00780c */ /* 0x040fe20003f04070 */
[----:B------:R-:W-:Y:S01]  /*2610*/  VIADD R11, R11, 0x1 ;  /* 0x000000010b0b7836 */ /* 0x000fe20000000000 */
[--C-:B------:R-:W-:Y:S02]  /*2620*/  SHF.R.U64 R10, R10, 0x2, R13.reuse ;  /* 0x000000020a0a7819 */ /* 0x100fe4000000120d */
[----:B------:R-:W-:Y:S02]  /*2630*/  ISETP.GT.U32.AND.EX P0, PT, R13, RZ, PT, P0 ;  /* 0x000000ff0d00720c */ /* 0x000fe40003f04100 */
[----:B------:R-:W-:-:S11]  /*2640*/  SHF.R.U32.HI R13, RZ, 0x2, R13 ;  /* 0x00000002ff0d7819 */ /* 0x000fd6000001160d */
[----:B------:R-:W-:Y:S05]  /*2650*/  @P0 BRA `(.L_x_10) ;  /* 0xffffffd800d40947 */ /* 0x000fea000383ffff */
.L_x_1:
[----:B------:R-:W-:Y:S05]  /*2660*/  BSYNC.RECONVERGENT B0 ;  /* 0x0000000000007941 */ /* 0x000fea0003800200 */
.L_x_0:
[----:B------:R-:W-:Y:S01]  /*2670*/  SHF.R.U32.HI R5, RZ, 0x2, R0 ;  /* 0x00000002ff057819 */ /* 0x000fe20000011600 */
[----:B------:R-:W1:Y:S03]  /*2680*/  LDCU.64 UR4, c[0x0][0x380] ;  /* 0x00007000ff0477ac */ /* 0x000e660008000a00 */
[----:B------:R-:W-:Y:S01]  /*2690*/  LOP3.LUT R5, R5, R0, RZ, 0x3c, !PT ;  /* 0x0000000005057212 */ /* 0x000fe200078e3cff */
[----:B0-----:R-:W-:-:S04]  /*26a0*/  IMAD.SHL.U32 R0, R3, 0x10, RZ ;  /* 0x0000001003007824 */ /* 0x001fc800078e00ff */
[----:B------:R-:W-:-:S05]  /*26b0*/  IMAD.SHL.U32 R2, R5, 0x2, RZ ;  /* 0x0000000205027824 */ /* 0x000fca00078e00ff */
[----:B------:R-:W-:Y:S01]  /*26c0*/  LOP3.LUT R0, R5, R2, R0, 0x96, !PT ;  /* 0x0000000205007212 */ /* 0x000fe200078e9600 */
[----:B------:R-:W-:-:S03]  /*26d0*/  IMAD.MOV.U32 R5, RZ, RZ, 0x2f800000 ;  /* 0x2f800000ff057424 */ /* 0x000fc600078e00ff */
[----:B------:R-:W-:Y:S02]  /*26e0*/  LOP3.LUT R0, R0, R3, RZ, 0x3c, !PT ;  /* 0x0000000300007212 */ /* 0x000fe400078e3cff */
[----:B------:R-:W-:Y:S02]  /*26f0*/  SHF.R.S32.HI R3, RZ, 0x1f, R4 ;  /* 0x0000001fff037819 */ /* 0x000fe40000011404 */
[----:B-1----:R-:W-:Y:S01]  /*2700*/  LEA R2, P0, R4, UR4, 0x2 ;  /* 0x0000000404027c11 */ /* 0x002fe2000f8010ff */
[----:B------:R-:W-:-:S03]  /*2710*/  VIADD R0, R0, 0xe93f16c5 ;  /* 0xe93f16c500007836 */ /* 0x000fc60000000000 */
[----:B------:R-:W-:Y:S02]  /*2720*/  LEA.HI.X R3, R4, UR5, R3, 0x2, P0 ;  /* 0x0000000504037c11 */ /* 0x000fe400080f1403 */
[----:B------:R-:W-:-:S05]  /*2730*/  I2FP.F32.U32 R0, R0 ;  /* 0x0000000000007245 */ /* 0x000fca0000201000 */
[----:B------:R-:W-:-:S05]  /*2740*/  FFMA R5, R0, R5, 1.1641532182693481445e-10 ;  /* 0x2f00000000057423 */ /* 0x000fca0000000005 */
[----:B------:R-:W-:Y:S01]  /*2750*/  STG.E desc[UR6][R2.64], R5 ;  /* 0x0000000502007986 */ /* 0x000fe2000c101906 */
[----:B------:R-:W-:Y:S05]  /*2760*/  EXIT ;  /* 0x000000000000794d */ /* 0x000fea0003800000 */
.L_x_11:
[----:B------:R-:W-:-:S00]  /*2770*/  BRA `(.L_x_11) ;  /* 0xfffffffc00fc7947 */ /* 0x000fc0000383ffff */
[----:B------:R-:W-:-:S00]  /*2780*/  NOP ;  /* 0x0000000000007918 */ /* 0x000fc00000000000 */
[----:B------:R-:W-:-:S00]  /*2790*/  NOP ;  /* 0x0000000000007918 */ /* 0x000fc00000000000 */
[----:B------:R-:W-:-:S00]  /*27a0*/  NOP ;  /* 0x0000000000007918 */ /* 0x000fc00000000000 */
[----:B------:R-:W-:-:S00]  /*27b0*/  NOP ;  /* 0x0000000000007918 */ /* 0x000fc00000000000 */
[----:B------:R-:W-:-:S00]  /*27c0*/  NOP ;  /* 0x0000000000007918 */ /* 0x000fc00000000000 */
[----:B------:R-:W-:-:S00]  /*27d0*/  NOP ;  /* 0x0000000000007918 */ /* 0x000fc00000000000 */
[----:B------:R-:W-:-:S00]  /*27e0*/  NOP ;  /* 0x0000000000007918 */ /* 0x000fc00000000000 */
[----:B------:R-:W-:-:S00]  /*27f0*/  NOP ;  /* 0x0000000000007918 */ /* 0x000fc00000000000 */
.L_x_12:


//--------------------- .nv.global.init           --------------------------
	.section	.nv.global.init,"aw",@progbits
	.align	4
.nv.global.init:
	.type		mrg32k3aM1SubSeq,@object
	.size		mrg32k3aM1SubSeq,(mrg32k3aM2SubSeq - mrg32k3aM1SubSeq)
mrg32k3aM1SubSeq:
        /*0000*/ 	.byte	0x0b, 0xcc, 0xee, 0x04, 0x73, 0x29, 0x8b, 0x6f, 0xf6, 0x53, 0x03, 0xf6, 0x23, 0xf6, 0xea, 0xda
        /* <DEDUP_REMOVED lines=125> */
	.type		mrg32k3aM2SubSeq,@object
	.size		mrg32k3aM2SubSeq,(mrg32k3aM1 - mrg32k3aM2SubSeq)
mrg32k3aM2SubSeq:
        /* <DEDUP_REMOVED lines=126> */
	.type		mrg32k3aM1,@object
	.size		mrg32k3aM1,(mrg32k3aM1Seq - mrg32k3aM1)
mrg32k3aM1:
        /* <DEDUP_REMOVED lines=144> */
	.type		mrg32k3aM1Seq,@object
	.size		mrg32k3aM1Seq,(mrg32k3aM2 - mrg32k3aM1Seq)
mrg32k3aM1Seq:
        /* <DEDUP_REMOVED lines=144> */
	.type		mrg32k3aM2,@object
	.size		mrg32k3aM2,(mrg32k3aM2Seq - mrg32k3aM2)
mrg32k3aM2:
        /* <DEDUP_REMOVED lines=144> */
	.type		mrg32k3aM2Seq,@object
	.size		mrg32k3aM2Seq,(precalc_xorwow_matrix - mrg32k3aM2Seq)
mrg32k3aM2Seq:
        /* <DEDUP_REMOVED lines=144> */
	.type		precalc_xorwow_matrix,@object
	.size		precalc_xorwow_matrix,(precalc_xorwow_offset_matrix - precalc_xorwow_matrix)
precalc_xorwow_matrix:
        /* <DEDUP_REMOVED lines=6400> */
	.type		precalc_xorwow_offset_matrix,@object
	.size		precalc_xorwow_offset_matrix,(.L_1 - precalc_xorwow_offset_matrix)
precalc_xorwow_offset_matrix:
        /* <DEDUP_REMOVED lines=6400> */
.L_1:


//--------------------- .nv.shared.reserved.0     --------------------------
	.section	.nv.shared.reserved.0,"aw",@nobits
	.weak		__nv_reservedSMEM_offset_0_alias
	.size		__nv_reservedSMEM_offset_0_alias, 0, 64
	.other		__nv_reservedSMEM_offset_0_alias,@"STO_CUDA_RESERVED_SHARED STV_DEFAULT"
__nv_reservedSMEM_offset_0_alias:
	.zero		0
	.zero		64


//--------------------- .nv.constant0._Z6randomPf --------------------------
	.section	.nv.constant0._Z6randomPf,"a",@progbits
	.sectionflags	@""
	.align	4
.nv.constant0._Z6randomPf:
	.zero		904


//--------------------- SYMBOLS --------------------------

	.type		.nv.reservedSmem.offset0,@object
	.size		.nv.reservedSmem.offset0,0x4
